// auto-generated by cutlass_sweep.fmha — config: {"arch": "sm_90", "direction": "fwd", "dtype": "fp16", "head_dim": 48, "mask": "none", "schedule": "tma", "tile_kv": 64, "tile_q": 64}
#include "cutlass/cutlass.h"
#include "cute/tensor.hpp"
#include "cutlass/device_kernel.h"
#include "cutlass/kernel_hardware_info.h"
#include "88_hopper_fmha/collective/fmha_fusion.hpp"
#include "88_hopper_fmha/kernel/fmha_kernel_builder.hpp"

using namespace cute;
using Element = cutlass::half_t;
using TileShape = Shape<_64, _64, _48>;
using StrideQ = cute::tuple<int, _1, cute::tuple<int, int>>;
using StrideK = cute::tuple<int, _1, cute::tuple<int, int>>;
using StrideV = cute::tuple<int, cute::_1, cute::tuple<int, int>>;

using Kernel = typename cutlass::fmha::kernel::FmhaBuilder<
    Element, float, float,
    TileShape, StrideQ, StrideK, StrideV,
    cutlass::fmha::collective::DefaultFusion,
    cutlass::gemm::KernelTma
  >::Kernel;

auto* _anchor = &cutlass::device_kernel<Kernel>;


// ===== COMPILED SASS (sm_90a) =====

	.target	sm_90a

	.elftype	@"ET_EXEC"


//--------------------- .note.nv.tkinfo           --------------------------
	.section	.note.nv.tkinfo,"",@"SHT_NOTE"
	.sectionflags	@"SHF_NOTE_NV_TKINFO"
	.tkinfo
        /*0018*/ 	.word	0x00000002
        /*0030*/ 	.string	""
        /*0030*/ 	.string	"ptxas"
        /*0030*/ 	.string	"Cuda compilation tools, release 13.0, V13.0.88"
        /*0030*/ 	.string	"Build cuda_13.0.r13.0/compiler.36424714_0"
        /*0030*/ 	.string	"-arch sm_90a -m 64 "



//--------------------- .note.nv.cuinfo           --------------------------
	.section	.note.nv.cuinfo,"",@"SHT_NOTE"
	.sectionflags	@"SHF_NOTE_NV_CUINFO"
        /*0018*/ 	.short	0x0002
        /*001a*/ 	.short	0x005a
        /*001c*/ 	.short	0x0082
	.zero		2


//--------------------- .nv.info                  --------------------------
	.section	.nv.info,"",@"SHT_CUDA_INFO"
	.align	4


	//----- nvinfo : EIATTR_REGCOUNT
	.align		4
        /*0000*/ 	.byte	0x04, 0x2f
        /*0002*/ 	.short	(.L_16 - .L_15)
	.align		4
.L_15:
        /*0004*/ 	.word	index@(_ZN7cutlass13device_kernelINS_4fmha6kernel13FmhaKernelTmaINS1_10collective15FmhaMainloopTmaINS_6half_tEfN4cute5tupleIJNS7_1CILi64EEESA_NS9_ILi48EEEEEENS4_13DefaultFusionEJEEENS4_15FmhaFwdEpilogueIS6_fNS8_IJSA_SB_SA_EEEEEJEEEEEvNT_6ParamsE)
        /*0008*/ 	.word	0x00000059


	//----- nvinfo : EIATTR_FRAME_SIZE
	.align		4
.L_16:
        /*000c*/ 	.byte	0x04, 0x11
        /*000e*/ 	.short	(.L_18 - .L_17)
	.align		4
.L_17:
        /*0010*/ 	.word	index@($__internal_0_$__cuda_sm20_rcp_rn_f32_slowpath)
        /*0014*/ 	.word	0x00000000


	//----- nvinfo : EIATTR_FRAME_SIZE
	.align		4
.L_18:
        /*0018*/ 	.byte	0x04, 0x11
        /*001a*/ 	.short	(.L_20 - .L_19)
	.align		4
.L_19:
        /*001c*/ 	.word	index@(_ZN7cutlass13device_kernelINS_4fmha6kernel13FmhaKernelTmaINS1_10collective15FmhaMainloopTmaINS_6half_tEfN4cute5tupleIJNS7_1CILi64EEESA_NS9_ILi48EEEEEENS4_13DefaultFusionEJEEENS4_15FmhaFwdEpilogueIS6_fNS8_IJSA_SB_SA_EEEEEJEEEEEvNT_6ParamsE)
        /*0020*/ 	.word	0x00000000


	//----- nvinfo : EIATTR_MIN_STACK_SIZE
	.align		4
.L_20:
        /*0024*/ 	.byte	0x04, 0x12
        /*0026*/ 	.short	(.L_22 - .L_21)
	.align		4
.L_21:
        /*0028*/ 	.word	index@(_ZN7cutlass13device_kernelINS_4fmha6kernel13FmhaKernelTmaINS1_10collective15FmhaMainloopTmaINS_6half_tEfN4cute5tupleIJNS7_1CILi64EEESA_NS9_ILi48EEEEEENS4_13DefaultFusionEJEEENS4_15FmhaFwdEpilogueIS6_fNS8_IJSA_SB_SA_EEEEEJEEEEEvNT_6ParamsE)
        /*002c*/ 	.word	0x00000000
.L_22:


//--------------------- .nv.compat                --------------------------
	.section	.nv.compat,"",@"SHT_CUDA_COMPAT_INFO"
	.align	4
        /*0000*/ 	.byte	0x02, 0x09, 0x01, 0x00, 0x02, 0x02, 0x04, 0x00, 0x02, 0x05, 0x05, 0x00, 0x03, 0x07, 0x01, 0x01
        /*0010*/ 	.byte	0x02, 0x03, 0x01, 0x00, 0x02, 0x06, 0x01, 0x00, 0x04, 0x0b, 0x08, 0x00, 0x00, 0x00, 0x00, 0x00
        /*0020*/ 	.byte	0x00, 0x00, 0x00, 0x00


//--------------------- .nv.info._ZN7cutlass13device_kernelINS_4fmha6kernel13FmhaKernelTmaINS1_10collective15FmhaMainloopTmaINS_6half_tEfN4cute5tupleIJNS7_1CILi64EEESA_NS9_ILi48EEEEEENS4_13DefaultFusionEJEEENS4_15FmhaFwdEpilogueIS6_fNS8_IJSA_SB_SA_EEEEEJEEEEEvNT_6ParamsE --------------------------
	.section	.nv.info._ZN7cutlass13device_kernelINS_4fmha6kernel13FmhaKernelTmaINS1_10collective15FmhaMainloopTmaINS_6half_tEfN4cute5tupleIJNS7_1CILi64EEESA_NS9_ILi48EEEEEENS4_13DefaultFusionEJEEENS4_15FmhaFwdEpilogueIS6_fNS8_IJSA_SB_SA_EEEEEJEEEEEvNT_6ParamsE,"",@"SHT_CUDA_INFO"
	.sectionflags	@""
	.align	4


	//----- nvinfo : EIATTR_CUDA_API_VERSION
	.align		4
        /*0000*/ 	.byte	0x04, 0x37
        /*0002*/ 	.short	(.L_24 - .L_23)
.L_23:
        /*0004*/ 	.word	0x00000082


	//----- nvinfo : EIATTR_KPARAM_INFO
	.align		4
.L_24:
        /*0008*/ 	.byte	0x04, 0x17
        /*000a*/ 	.short	(.L_26 - .L_25)
.L_25:
        /*000c*/ 	.word	0x00000000
        /*0010*/ 	.short	0x0000
        /*0012*/ 	.short	0x0070
        /*0014*/ 	.byte	0x00, 0xf0, 0x01, 0x20


	//----- nvinfo : EIATTR_SPARSE_MMA_MASK
	.align		4
.L_26:
        /*0018*/ 	.byte	0x03, 0x50
        /*001a*/ 	.short	0x0000


	//----- nvinfo : EIATTR_MAXREG_COUNT
	.align		4
        /*001c*/ 	.byte	0x03, 0x1b
        /*001e*/ 	.short	0x00ff


	//----- nvinfo : EIATTR_NUM_BARRIERS
	.align		4
        /*0020*/ 	.byte	0x02, 0x4c
        /*0022*/ 	.byte	0x02
	.zero		1


	//----- nvinfo : EIATTR_EXTERNS
	.align		4
        /*0024*/ 	.byte	0x04, 0x0f
        /*0026*/ 	.short	(.L_28 - .L_27)


	//   ....[0]....
	.align		4
.L_27:
        /*0028*/ 	.word	index@(__assertfail)


	//----- nvinfo : EIATTR_MERCURY_ISA_VERSION
	.align		4
.L_28:
        /*002c*/ 	.byte	0x03, 0x5f
        /*002e*/ 	.short	0x0101


	//----- nvinfo : EIATTR_COOP_GROUP_MASK_REGIDS
	.align		4
        /*0030*/ 	.byte	0x04, 0x29
        /*0032*/ 	.short	(.L_30 - .L_29)


	//   ....[0]....
.L_29:
        /*0034*/ 	.word	0xffffffff


	//   ....[1]....
        /*0038*/ 	.word	0xffffffff


	//   ....[2]....
        /*003c*/ 	.word	0xffffffff


	//   ....[3]....
        /*0040*/ 	.word	0xffffffff


	//   ....[4]....
        /*0044*/ 	.word	0xffffffff


	//   ....[5]....
        /*0048*/ 	.word	0xffffffff


	//   ....[6]....
        /*004c*/ 	.word	0xffffffff


	//   ....[7]....
        /*0050*/ 	.word	0xffffffff


	//   ....[8]....
        /*0054*/ 	.word	0xffffffff


	//   ....[9]....
        /*0058*/ 	.word	0xffffffff


	//   ....[10]....
        /*005c*/ 	.word	0xffffffff


	//   ....[11]....
        /*0060*/ 	.word	0xffffffff


	//   ....[12]....
        /*0064*/ 	.word	0xffffffff


	//   ....[13]....
        /*0068*/ 	.word	0xffffffff


	//   ....[14]....
        /*006c*/ 	.word	0xffffffff


	//   ....[15]....
        /*0070*/ 	.word	0xffffffff


	//   ....[16]....
        /*0074*/ 	.word	0xffffffff


	//----- nvinfo : EIATTR_COOP_GROUP_INSTR_OFFSETS
	.align		4
.L_30:
        /*0078*/ 	.byte	0x04, 0x28
        /*007a*/ 	.short	(.L_32 - .L_31)


	//   ....[0]....
.L_31:
        /*007c*/ 	.word	0x00000050


	//   ....[1]....
        /*0080*/ 	.word	0x00000140


	//   ....[2]....
        /*0084*/ 	.word	0x00000270


	//   ....[3]....
        /*0088*/ 	.word	0x00000410


	//   ....[4]....
        /*008c*/ 	.word	0x00000590


	//   ....[5]....
        /*0090*/ 	.word	0x00001920


	//   ....[6]....
        /*0094*/ 	.word	0x000019b0


	//   ....[7]....
        /*0098*/ 	.word	0x00001a30


	//   ....[8]....
        /*009c*/ 	.word	0x00001b70


	//   ....[9]....
        /*00a0*/ 	.word	0x00003400


	//   ....[10]....
        /*00a4*/ 	.word	0x00003410


	//   ....[11]....
        /*00a8*/ 	.word	0x00003440


	//   ....[12]....
        /*00ac*/ 	.word	0x00003460


	//   ....[13]....
        /*00b0*/ 	.word	0x00004e80


	//   ....[14]....
        /*00b4*/ 	.word	0x00004ec0


	//   ....[15]....
        /*00b8*/ 	.word	0x00004f00


	//   ....[16]....
        /*00bc*/ 	.word	0x00004f10


	//----- nvinfo : EIATTR_SYSCALL_OFFSETS
	.align		4
.L_32:
        /*00c0*/ 	.byte	0x04, 0x46
        /*00c2*/ 	.short	(.L_34 - .L_33)


	//   ....[0]....
.L_33:
        /*00c4*/ 	.word	0x000057e0


	//   ....[1]....
        /*00c8*/ 	.word	0x00005900


	//----- nvinfo : EIATTR_MBARRIER_INSTR_OFFSETS
	.align		4
.L_34:
        /*00cc*/ 	.byte	0x04, 0x39
        /*00ce*/ 	.short	(.L_36 - .L_35)


	//   ....[0]....
.L_35:
        /*00d0*/ 	.word	0x00000240
        /*00d4*/ 	.word	0x000000ff
        /*00d8*/ 	.word	0x00007840
        /*00dc*/ 	.short	0x0100
        /*00de*/ 	.byte	0x08
	.zero		1


	//   ....[1]....
        /*00e0*/ 	.word	0x00000250
        /*00e4*/ 	.word	0x000000ff
        /*00e8*/ 	.word	0x00007848
        /*00ec*/ 	.short	0x0100
        /*00ee*/ 	.byte	0x08
	.zero		1


	//   ....[2]....
        /*00f0*/ 	.word	0x00000380
        /*00f4*/ 	.word	0x000000ff
        /*00f8*/ 	.word	0x00007800
        /*00fc*/ 	.short	0x0100
        /*00fe*/ 	.byte	0x08
	.zero		1


	//   ....[3]....
        /*0100*/ 	.word	0x00000390
        /*0104*/ 	.word	0x000000ff
        /*0108*/ 	.word	0x00007820
        /*010c*/ 	.short	0x0100
        /*010e*/ 	.byte	0x08
	.zero		1


	//   ....[4]....
        /*0110*/ 	.word	0x000003a0
        /*0114*/ 	.word	0x000000ff
        /*0118*/ 	.word	0x00007808
        /*011c*/ 	.short	0x0100
        /*011e*/ 	.byte	0x08
	.zero		1


	//   ....[5]....
        /*0120*/ 	.word	0x000003b0
        /*0124*/ 	.word	0x000000ff
        /*0128*/ 	.word	0x00007828
        /*012c*/ 	.short	0x0100
        /*012e*/ 	.byte	0x08
	.zero		1


	//   ....[6]....
        /*0130*/ 	.word	0x000003c0
        /*0134*/ 	.word	0x000000ff
        /*0138*/ 	.word	0x00007810
        /*013c*/ 	.short	0x0100
        /*013e*/ 	.byte	0x08
	.zero		1


	//   ....[7]....
        /*0140*/ 	.word	0x000003d0
        /*0144*/ 	.word	0x000000ff
        /*0148*/ 	.word	0x00007830
        /*014c*/ 	.short	0x0100
        /*014e*/ 	.byte	0x08
	.zero		1


	//   ....[8]....
        /*0150*/ 	.word	0x000003e0
        /*0154*/ 	.word	0x000000ff
        /*0158*/ 	.word	0x00007818
        /*015c*/ 	.short	0x0100
        /*015e*/ 	.byte	0x08
	.zero		1


	//   ....[9]....
        /*0160*/ 	.word	0x000003f0
        /*0164*/ 	.word	0x000000ff
        /*0168*/ 	.word	0x00007838
        /*016c*/ 	.short	0x0100
        /*016e*/ 	.byte	0x08
	.zero		1


	//   ....[10]....
        /*0170*/ 	.word	0x00000520
        /*0174*/ 	.word	0x000000ff
        /*0178*/ 	.word	0x00007850
        /*017c*/ 	.short	0x0100
        /*017e*/ 	.byte	0x08
	.zero		1


	//   ....[11]....
        /*0180*/ 	.word	0x00000530
        /*0184*/ 	.word	0x000000ff
        /*0188*/ 	.word	0x00007868
        /*018c*/ 	.short	0x0100
        /*018e*/ 	.byte	0x08
	.zero		1


	//   ....[12]....
        /*0190*/ 	.word	0x00000540
        /*0194*/ 	.word	0x000000ff
        /*0198*/ 	.word	0x00007858
        /*019c*/ 	.short	0x0100
        /*019e*/ 	.byte	0x08
	.zero		1


	//   ....[13]....
        /*01a0*/ 	.word	0x00000550
        /*01a4*/ 	.word	0x000000ff
        /*01a8*/ 	.word	0x00007870
        /*01ac*/ 	.short	0x0100
        /*01ae*/ 	.byte	0x08
	.zero		1


	//   ....[14]....
        /*01b0*/ 	.word	0x00000560
        /*01b4*/ 	.word	0x000000ff
        /*01b8*/ 	.word	0x00007860
        /*01bc*/ 	.short	0x0100
        /*01be*/ 	.byte	0x08
	.zero		1


	//   ....[15]....
        /*01c0*/ 	.word	0x00000570
        /*01c4*/ 	.word	0x000000ff
        /*01c8*/ 	.word	0x00007878
        /*01cc*/ 	.short	0x0100
        /*01ce*/ 	.byte	0x08
	.zero		1


	//   ....[16]....
        /*01d0*/ 	.word	0x000006b0
        /*01d4*/ 	.word	0x00000003
        /*01d8*/ 	.word	0x00007848
        /*01dc*/ 	.short	0x010a
        /*01de*/ 	.byte	0x3f
	.zero		1


	//   ....[17]....
        /*01e0*/ 	.word	0x00000a30
        /*01e4*/ 	.word	0x00000000
        /*01e8*/ 	.word	0x00007820
        /*01ec*/ 	.short	0x010a
        /*01ee*/ 	.byte	0x3f
	.zero		1


	//   ....[18]....
        /*01f0*/ 	.word	0x00000cc0
        /*01f4*/ 	.word	0x00000000
        /*01f8*/ 	.word	0x00007820
        /*01fc*/ 	.short	0x010a
        /*01fe*/ 	.byte	0x3f
	.zero		1


	//   ....[19]....
        /*0200*/ 	.word	0x00000fc0
        /*0204*/ 	.word	0x00000002
        /*0208*/ 	.word	0x00007820
        /*020c*/ 	.short	0x010a
        /*020e*/ 	.byte	0x3f
	.zero		1


	//   ....[20]....
        /*0210*/ 	.word	0x000012b0
        /*0214*/ 	.word	0x00000009
        /*0218*/ 	.word	0x00007820
        /*021c*/ 	.short	0x010a
        /*021e*/ 	.byte	0x3f
	.zero		1


	//   ....[21]....
        /*0220*/ 	.word	0x000015c0
        /*0224*/ 	.word	0x00000002
        /*0228*/ 	.word	0x00007840
        /*022c*/ 	.short	0x010a
        /*022e*/ 	.byte	0x3f
	.zero		1


	//   ....[22]....
        /*0230*/ 	.word	0x000015e0
        /*0234*/ 	.word	0x00000002
        /*0238*/ 	.word	0x00007800
        /*023c*/ 	.short	0x010a
        /*023e*/ 	.byte	0x3f
	.zero		1


	//   ....[23]....
        /*0240*/ 	.word	0x00002040
        /*0244*/ 	.word	0x00000002
        /*0248*/ 	.word	0x00007808
        /*024c*/ 	.short	0x010a
        /*024e*/ 	.byte	0x3f
	.zero		1


	//   ....[24]....
        /*0250*/ 	.word	0x00002c20
        /*0254*/ 	.word	0x00000012
        /*0258*/ 	.word	0x00000000
        /*025c*/ 	.short	0x0101
        /*025e*/ 	.byte	0x3f
	.zero		1


	//   ....[25]....
        /*0260*/ 	.word	0x00002ce0
        /*0264*/ 	.word	0x00000009
        /*0268*/ 	.word	0x00007800
        /*026c*/ 	.short	0x010a
        /*026e*/ 	.byte	0x3f
	.zero		1


	//   ....[26]....
        /*0270*/ 	.word	0x00002ee0
        /*0274*/ 	.word	0x00000004
        /*0278*/ 	.word	0x00007820
        /*027c*/ 	.short	0x010a
        /*027e*/ 	.byte	0x3f
	.zero		1


	//   ....[27]....
        /*0280*/ 	.word	0x00003500
        /*0284*/ 	.word	0x00000016
        /*0288*/ 	.word	0x00000000
        /*028c*/ 	.short	0x0101
        /*028e*/ 	.byte	0x3f
	.zero		1


	//   ....[28]....
        /*0290*/ 	.word	0x00003560
        /*0294*/ 	.word	0x00000053
        /*0298*/ 	.word	0x00007800
        /*029c*/ 	.short	0x010a
        /*029e*/ 	.byte	0x3f
	.zero		1


	//   ....[29]....
        /*02a0*/ 	.word	0x00004a40
        /*02a4*/ 	.word	0x0000000a
        /*02a8*/ 	.word	0x00000000
        /*02ac*/ 	.short	0x0101
        /*02ae*/ 	.byte	0x3f
	.zero		1


	//   ....[30]....
        /*02b0*/ 	.word	0x00004ac0
        /*02b4*/ 	.word	0x0000000a
        /*02b8*/ 	.word	0x00007820
        /*02bc*/ 	.short	0x010a
        /*02be*/ 	.byte	0x3f
	.zero		1


	//   ....[31]....
        /*02c0*/ 	.word	0x00006140
        /*02c4*/ 	.word	0x00000003
        /*02c8*/ 	.word	0x00007848
        /*02cc*/ 	.short	0x010a
        /*02ce*/ 	.byte	0x3f
	.zero		1


	//   ....[32]....
        /*02d0*/ 	.word	0x00006190
        /*02d4*/ 	.word	0x00000000
        /*02d8*/ 	.word	0x00007820
        /*02dc*/ 	.short	0x010a
        /*02de*/ 	.byte	0x3f
	.zero		1


	//   ....[33]....
        /*02e0*/ 	.word	0x000061e0
        /*02e4*/ 	.word	0x00000000
        /*02e8*/ 	.word	0x00007820
        /*02ec*/ 	.short	0x010a
        /*02ee*/ 	.byte	0x3f
	.zero		1


	//   ....[34]....
        /*02f0*/ 	.word	0x00006230
        /*02f4*/ 	.word	0x00000002
        /*02f8*/ 	.word	0x00007820
        /*02fc*/ 	.short	0x010a
        /*02fe*/ 	.byte	0x3f
	.zero		1


	//   ....[35]....
        /*0300*/ 	.word	0x00006280
        /*0304*/ 	.word	0x00000009
        /*0308*/ 	.word	0x00007820
        /*030c*/ 	.short	0x010a
        /*030e*/ 	.byte	0x3f
	.zero		1


	//   ....[36]....
        /*0310*/ 	.word	0x000062d0
        /*0314*/ 	.word	0x00000002
        /*0318*/ 	.word	0x00007840
        /*031c*/ 	.short	0x010a
        /*031e*/ 	.byte	0x3f
	.zero		1


	//   ....[37]....
        /*0320*/ 	.word	0x00006320
        /*0324*/ 	.word	0x00000002
        /*0328*/ 	.word	0x00007800
        /*032c*/ 	.short	0x010a
        /*032e*/ 	.byte	0x3f
	.zero		1


	//   ....[38]....
        /*0330*/ 	.word	0x00006370
        /*0334*/ 	.word	0x00000002
        /*0338*/ 	.word	0x00007808
        /*033c*/ 	.short	0x010a
        /*033e*/ 	.byte	0x3f
	.zero		1


	//   ....[39]....
        /*0340*/ 	.word	0x000063c0
        /*0344*/ 	.word	0x00000009
        /*0348*/ 	.word	0x00007800
        /*034c*/ 	.short	0x010a
        /*034e*/ 	.byte	0x3f
	.zero		1


	//   ....[40]....
        /*0350*/ 	.word	0x00006410
        /*0354*/ 	.word	0x00000004
        /*0358*/ 	.word	0x00007820
        /*035c*/ 	.short	0x010a
        /*035e*/ 	.byte	0x3f
	.zero		1


	//   ....[41]....
        /*0360*/ 	.word	0x00006460
        /*0364*/ 	.word	0x00000053
        /*0368*/ 	.word	0x00007800
        /*036c*/ 	.short	0x010a
        /*036e*/ 	.byte	0x3f
	.zero		1


	//   ....[42]....
        /*0370*/ 	.word	0x000064b0
        /*0374*/ 	.word	0x0000000a
        /*0378*/ 	.word	0x00007820
        /*037c*/ 	.short	0x010a
        /*037e*/ 	.byte	0x3f
	.zero		1


	//----- nvinfo : EIATTR_NUM_MBARRIERS
	.align		4
.L_36:
        /*0380*/ 	.byte	0x03, 0x38
        /*0382*/ 	.short	0x0010


	//----- nvinfo : EIATTR_EXIT_INSTR_OFFSETS
	.align		4
        /*0384*/ 	.byte	0x04, 0x1c
        /*0386*/ 	.short	(.L_38 - .L_37)


	//   ....[0]....
.L_37:
        /*0388*/ 	.word	0x00006130


	//----- nvinfo : EIATTR_MAX_THREADS
	.align		4
.L_38:
        /*038c*/ 	.byte	0x04, 0x05
        /*038e*/ 	.short	(.L_40 - .L_39)
.L_39:
        /*0390*/ 	.word	0x00000080
        /*0394*/ 	.word	0x00000001
        /*0398*/ 	.word	0x00000001


	//----- nvinfo : EIATTR_CRS_STACK_SIZE
	.align		4
.L_40:
        /*039c*/ 	.byte	0x04, 0x1e
        /*039e*/ 	.short	(.L_42 - .L_41)
.L_41:
        /*03a0*/ 	.word	0x00000000


	//----- nvinfo : EIATTR_CBANK_PARAM_SIZE
	.align		4
.L_42:
        /*03a4*/ 	.byte	0x03, 0x19
        /*03a6*/ 	.short	0x0870


	//----- nvinfo : EIATTR_PARAM_CBANK
	.align		4
        /*03a8*/ 	.byte	0x04, 0x0a
        /*03aa*/ 	.short	(.L_44 - .L_43)
	.align		4
.L_43:
        /*03ac*/ 	.word	index@(.nv.constant0._ZN7cutlass13device_kernelINS_4fmha6kernel13FmhaKernelTmaINS1_10collective15FmhaMainloopTmaINS_6half_tEfN4cute5tupleIJNS7_1CILi64EEESA_NS9_ILi48EEEEEENS4_13DefaultFusionEJEEENS4_15FmhaFwdEpilogueIS6_fNS8_IJSA_SB_SA_EEEEEJEEEEEvNT_6ParamsE)
        /*03b0*/ 	.short	0x0210
        /*03b2*/ 	.short	0x0870


	//----- nvinfo : EIATTR_SW_WAR
	.align		4
.L_44:
        /*03b4*/ 	.byte	0x04, 0x36
        /*03b6*/ 	.short	(.L_46 - .L_45)
.L_45:
        /*03b8*/ 	.word	0x00000008
.L_46:


//--------------------- .nv.callgraph             --------------------------
	.section	.nv.callgraph,"",@"SHT_CUDA_CALLGRAPH"
	.align	4
	.sectionentsize	8
	.align		4
        /*0000*/ 	.word	0x00000000
	.align		4
        /*0004*/ 	.word	0xffffffff
	.align		4
        /*0008*/ 	.word	index@(_ZN7cutlass13device_kernelINS_4fmha6kernel13FmhaKernelTmaINS1_10collective15FmhaMainloopTmaINS_6half_tEfN4cute5tupleIJNS7_1CILi64EEESA_NS9_ILi48EEEEEENS4_13DefaultFusionEJEEENS4_15FmhaFwdEpilogueIS6_fNS8_IJSA_SB_SA_EEEEEJEEEEEvNT_6ParamsE)
	.align		4
        /*000c*/ 	.word	index@(__assertfail)
	.align		4
        /*0010*/ 	.word	0x00000000
	.align		4
        /*0014*/ 	.word	0xfffffffe
	.align		4
        /*0018*/ 	.word	0x00000000
	.align		4
        /*001c*/ 	.word	0xfffffffd
	.align		4
        /*0020*/ 	.word	0x00000000
	.align		4
        /*0024*/ 	.word	0xfffffffc


//--------------------- .nv.constant4             --------------------------
	.section	.nv.constant4,"a",@progbits
	.align	8
	.align		8
.nv.constant4:
        /*0000*/ 	.dword	__assertfail
	.align		8
        /*0008*/ 	.dword	__unnamed_1
	.align		8
        /*0010*/ 	.dword	__unnamed_2
	.align		8
        /*0018*/ 	.dword	_ZN39_INTERNAL_87e8b3e4_4_k_cu_74fdfcab_27364cuda3std3__45__cpo5beginE
	.align		8
        /*0020*/ 	.dword	_ZN39_INTERNAL_87e8b3e4_4_k_cu_74fdfcab_27364cuda3std3__45__cpo3endE
	.align		8
        /*0028*/ 	.dword	_ZN39_INTERNAL_87e8b3e4_4_k_cu_74fdfcab_27364cuda3std3__45__cpo6cbeginE
	.align		8
        /*0030*/ 	.dword	_ZN39_INTERNAL_87e8b3e4_4_k_cu_74fdfcab_27364cuda3std3__45__cpo4cendE
	.align		8
        /*0038*/ 	.dword	_ZN39_INTERNAL_87e8b3e4_4_k_cu_74fdfcab_27364cuda3std3__441_GLOBAL__N__87e8b3e4_4_k_cu_74fdfcab_27366ignoreE
	.align		8
        /*0040*/ 	.dword	_ZN39_INTERNAL_87e8b3e4_4_k_cu_74fdfcab_27364cuda3std3__419piecewise_constructE
	.align		8
        /*0048*/ 	.dword	_ZN39_INTERNAL_87e8b3e4_4_k_cu_74fdfcab_27364cuda3std3__48in_placeE
	.align		8
        /*0050*/ 	.dword	_ZN39_INTERNAL_87e8b3e4_4_k_cu_74fdfcab_27364cuda3std6ranges3__45__cpo4swapE
	.align		8
        /*0058*/ 	.dword	_ZN39_INTERNAL_87e8b3e4_4_k_cu_74fdfcab_27364cuda3std6ranges3__45__cpo9iter_moveE
	.align		8
        /*0060*/ 	.dword	_ZN39_INTERNAL_87e8b3e4_4_k_cu_74fdfcab_27364cute7productE
	.align		8
        /*0068*/ 	.dword	_ZN39_INTERNAL_87e8b3e4_4_k_cu_74fdfcab_27364cute1_E
	.align		8
        /*0070*/ 	.dword	$str$23
	.align		8
        /*0078*/ 	.dword	$str$24


//--------------------- .text._ZN7cutlass13device_kernelINS_4fmha6kernel13FmhaKernelTmaINS1_10collective15FmhaMainloopTmaINS_6half_tEfN4cute5tupleIJNS7_1CILi64EEESA_NS9_ILi48EEEEEENS4_13DefaultFusionEJEEENS4_15FmhaFwdEpilogueIS6_fNS8_IJSA_SB_SA_EEEEEJEEEEEvNT_6ParamsE --------------------------
	.section	.text._ZN7cutlass13device_kernelINS_4fmha6kernel13FmhaKernelTmaINS1_10collective15FmhaMainloopTmaINS_6half_tEfN4cute5tupleIJNS7_1CILi64EEESA_NS9_ILi48EEEEEENS4_13DefaultFusionEJEEENS4_15FmhaFwdEpilogueIS6_fNS8_IJSA_SB_SA_EEEEEJEEEEEvNT_6ParamsE,"ax",@progbits
	.align	128
.text._ZN7cutlass13device_kernelINS_4fmha6kernel13FmhaKernelTmaINS1_10collective15FmhaMainloopTmaINS_6half_tEfN4cute5tupleIJNS7_1CILi64EEESA_NS9_ILi48EEEEEENS4_13DefaultFusionEJEEENS4_15FmhaFwdEpilogueIS6_fNS8_IJSA_SB_SA_EEEEEJEEEEEvNT_6ParamsE:
        .type           _ZN7cutlass13device_kernelINS_4fmha6kernel13FmhaKernelTmaINS1_10collective15FmhaMainloopTmaINS_6half_tEfN4cute5tupleIJNS7_1CILi64EEESA_NS9_ILi48EEEEEENS4_13DefaultFusionEJEEENS4_15FmhaFwdEpilogueIS6_fNS8_IJSA_SB_SA_EEEEEJEEEEEvNT_6ParamsE,@function
        .size           _ZN7cutlass13device_kernelINS_4fmha6kernel13FmhaKernelTmaINS1_10collective15FmhaMainloopTmaINS_6half_tEfN4cute5tupleIJNS7_1CILi64EEESA_NS9_ILi48EEEEEENS4_13DefaultFusionEJEEENS4_15FmhaFwdEpilogueIS6_fNS8_IJSA_SB_SA_EEEEEJEEEEEvNT_6ParamsE,(.L_x_78 - _ZN7cutlass13device_kernelINS_4fmha6kernel13FmhaKernelTmaINS1_10collective15FmhaMainloopTmaINS_6half_tEfN4cute5tupleIJNS7_1CILi64EEESA_NS9_ILi48EEEEEENS4_13DefaultFusionEJEEENS4_15FmhaFwdEpilogueIS6_fNS8_IJSA_SB_SA_EEEEEJEEEEEvNT_6ParamsE)
        .other          _ZN7cutlass13device_kernelINS_4fmha6kernel13FmhaKernelTmaINS1_10collective15FmhaMainloopTmaINS_6half_tEfN4cute5tupleIJNS7_1CILi64EEESA_NS9_ILi48EEEEEENS4_13DefaultFusionEJEEENS4_15FmhaFwdEpilogueIS6_fNS8_IJSA_SB_SA_EEEEEJEEEEEvNT_6ParamsE,@"STO_CUDA_ENTRY STV_DEFAULT"
_ZN7cutlass13device_kernelINS_4fmha6kernel13FmhaKernelTmaINS1_10collective15FmhaMainloopTmaINS_6half_tEfN4cute5tupleIJNS7_1CILi64EEESA_NS9_ILi48EEEEEENS4_13DefaultFusionEJEEENS4_15FmhaFwdEpilogueIS6_fNS8_IJSA_SB_SA_EEEEEJEEEEEvNT_6ParamsE:
[----:B------:R-:W1:Y:S01]  /*0000*/  LDC R1, c[0x0][0x28] ;  /* 0x00000a00ff017b82 */ /* 0x000e620000000800 */
[----:B------:R-:W2:Y:S01]  /*0010*/  S2R R12, SR_TID.X ;  /* 0x00000000000c7919 */ /* 0x000ea20000002100 */
[----:B------:R-:W-:Y:S01]  /*0020*/  ELECT P0, URZ, PT ;  /* 0x00000000003f782f */ /* 0x000fe20003800000 */
[----:B------:R-:W-:Y:S01]  /*0030*/  BSSY B0, `(.L_x_0) ;  /* 0x0000010000007945 */ /* 0x000fe20003800000 */
[----:B--2---:R-:W-:-:S05]  /*0040*/  SHF.R.U32.HI R7, RZ, 0x5, R12 ;  /* 0x00000005ff077819 */ /* 0x004fca000001160c */
[----:B------:R-:W2:Y:S02]  /*0050*/  SHFL.IDX PT, R0, R7, RZ, 0x1f ;  /* 0x00001fff07007589 */ /* 0x000ea400000e0000 */
[----:B--2---:R-:W-:-:S13]  /*0060*/  ISETP.NE.OR P0, PT, R0, RZ, !P0 ;  /* 0x000000ff0000720c */ /* 0x004fda0004705670 */
[----:B-1----:R-:W-:Y:S05]  /*0070*/  @P0 BRA `(.L_x_1) ;  /* 0x00000000002c0947 */ /* 0x002fea0003800000 */
[----:B------:R-:W-:Y:S02]  /*0080*/  ULDC.64 UR4, c[0x0][0x198] ;  /* 0x0000660000047ab9 */ /* 0x000fe40000000a00 */
[----:B------:R-:W-:Y:S02]  /*0090*/  UIADD3 UR6, UP0, UR4, 0xf0, URZ ;  /* 0x000000f004067890 */ /* 0x000fe4000ff1e03f */
[----:B------:R-:W-:Y:S02]  /*00a0*/  UIADD3 UR8, UP1, UR4, 0x1f0, URZ ;  /* 0x000001f004087890 */ /* 0x000fe4000ff3e03f */
[----:B------:R-:W-:Y:S02]  /*00b0*/  UIADD3 UR4, UP2, UR4, 0x2f0, URZ ;  /* 0x000002f004047890 */ /* 0x000fe4000ff5e03f */
[----:B------:R-:W-:Y:S02]  /*00c0*/  UIADD3.X UR7, URZ, UR5, URZ, UP0, !UPT ;  /* 0x000000053f077290 */ /* 0x000fe400087fe43f */
[----:B------:R-:W-:-:S02]  /*00d0*/  UIADD3.X UR9, URZ, UR5, URZ, UP1, !UPT ;  /* 0x000000053f097290 */ /* 0x000fc40008ffe43f */
[----:B------:R-:W-:-:S05]  /*00e0*/  UIADD3.X UR5, URZ, UR5, URZ, UP2, !UPT ;  /* 0x000000053f057290 */ /* 0x000fca00097fe43f */
[----:B------:R1:W-:Y:S02]  /*00f0*/  UTMACCTL.PF [UR6] ;  /* 0x00000000060079b9 */ /* 0x0003e40008040000 */
[----:B------:R1:W-:Y:S02]  /*0100*/  UTMACCTL.PF [UR8] ;  /* 0x00000000080079b9 */ /* 0x0003e40008040000 */
[----:B------:R1:W-:Y:S02]  /*0110*/  UTMACCTL.PF [UR4] ;  /* 0x00000000040079b9 */ /* 0x0003e40008040000 */
[----:B-1----:R-:W-:Y:S01]  /*0120*/  NOP ;  /* 0x0000000000007918 */ /* 0x002fe20000000000 */
.L_x_1:
[----:B------:R-:W-:Y:S05]  /*0130*/  BSYNC B0 ;  /* 0x0000000000007941 */ /* 0x000fea0003800000 */
.L_x_0:
[----:B------:R-:W1:Y:S02]  /*0140*/  SHFL.IDX PT, R0, R7, RZ, 0x1f ;  /* 0x00001fff07007589 */ /* 0x000e6400000e0000 */
[----:B-1----:R-:W-:-:S13]  /*0150*/  ISETP.NE.AND P0, PT, R0, RZ, PT ;  /* 0x000000ff0000720c */ /* 0x002fda0003f05270 */
[----:B------:R-:W-:Y:S05]  /*0160*/  @P0 BRA `(.L_x_2) ;  /* 0x0000000000400947 */ /* 0x000fea0003800000 */
[----:B------:R-:W1:Y:S01]  /*0170*/  S2UR UR8, SR_CgaCtaId ;  /* 0x00000000000879c3 */ /* 0x000e620000008800 */
[----:B------:R-:W-:Y:S01]  /*0180*/  UMOV UR4, 0x400 ;  /* 0x0000040000047882 */ /* 0x000fe20000000000 */
[----:B------:R-:W-:Y:S01]  /*0190*/  UMOV UR5, 0x1 ;  /* 0x0000000100057882 */ /* 0x000fe20000000000 */
[----:B------:R-:W-:Y:S01]  /*01a0*/  UMOV UR6, 0x80 ;  /* 0x0000008000067882 */ /* 0x000fe20000000000 */
[----:B------:R-:W-:Y:S01]  /*01b0*/  ELECT P0, URZ, PT ;  /* 0x00000000003f782f */ /* 0x000fe20003800000 */
[----:B------:R-:W-:-:S04]  /*01c0*/  UIADD3 UR6, -UR6, 0x100000, URZ ;  /* 0x0010000006067890 */ /* 0x000fc8000fffe13f */
[----:B------:R-:W-:Y:S02]  /*01d0*/  USHF.L.U32 UR7, UR6, 0xb, URZ ;  /* 0x0000000b06077899 */ /* 0x000fe4000800063f */
[----:B------:R-:W-:Y:S02]  /*01e0*/  USHF.L.U32 UR6, UR6, 0x1, URZ ;  /* 0x0000000106067899 */ /* 0x000fe4000800063f */
[----:B-1----:R-:W-:Y:S02]  /*01f0*/  ULEA UR8, UR8, UR4, 0x18 ;  /* 0x0000000408087291 */ /* 0x002fe4000f8ec03f */
[----:B------:R-:W-:-:S04]  /*0200*/  UIADD3 UR4, -UR5, 0x100000, URZ ;  /* 0x0010000005047890 */ /* 0x000fc8000fffe13f */
[----:B------:R-:W-:Y:S02]  /*0210*/  USHF.L.U32 UR5, UR4, 0xb, URZ ;  /* 0x0000000b04057899 */ /* 0x000fe4000800063f */
[----:B------:R-:W-:Y:S01]  /*0220*/  USHF.L.U32 UR4, UR4, 0x1, URZ ;  /* 0x0000000104047899 */ /* 0x000fe2000800063f */
[----:B------:R-:W1:Y:S11]  /*0230*/  FENCE.VIEW.ASYNC.S ;  /* 0x00000000000073c6 */ /* 0x000e760000000000 */
[----:B-1----:R1:W2:Y:S01]  /*0240*/  SYNCS.EXCH.64 URZ, [UR8+0x7840], UR4 ;  /* 0x00784004083f75b2 */ /* 0x0022a20008000100 */
[----:B------:R1:W3:Y:S01]  /*0250*/  SYNCS.EXCH.64 URZ, [UR8+0x7848], UR6 ;  /* 0x00784806083f75b2 */ /* 0x0002e20008000100 */
[----:B------:R-:W-:Y:S01]  /*0260*/  NOP ;  /* 0x0000000000007918 */ /* 0x000fe20000000000 */
.L_x_2:
[----:B------:R-:W4:Y:S01]  /*0270*/  SHFL.IDX PT, R0, R7, RZ, 0x1f ;  /* 0x00001fff07007589 */ /* 0x000f2200000e0000 */
[----:B------:R-:W-:Y:S01]  /*0280*/  NOP ;  /* 0x0000000000007918 */ /* 0x000fe20000000000 */
[----:B----4-:R-:W-:-:S13]  /*0290*/  ISETP.NE.AND P0, PT, R0, RZ, PT ;  /* 0x000000ff0000720c */ /* 0x010fda0003f05270 */
[----:B------:R-:W-:Y:S05]  /*02a0*/  @P0 BRA `(.L_x_3) ;  /* 0x0000000000580947 */ /* 0x000fea0003800000 */
[----:B-1----:R-:W1:Y:S01]  /*02b0*/  S2UR UR5, SR_CgaCtaId ;  /* 0x00000000000579c3 */ /* 0x002e620000008800 */
[----:B------:R-:W-:Y:S01]  /*02c0*/  UMOV UR4, 0x400 ;  /* 0x0000040000047882 */ /* 0x000fe20000000000 */
[----:B------:R-:W-:Y:S01]  /*02d0*/  UMOV UR6, 0x1 ;  /* 0x0000000100067882 */ /* 0x000fe20000000000 */
[----:B------:R-:W-:Y:S01]  /*02e0*/  UMOV UR7, 0x80 ;  /* 0x0000008000077882 */ /* 0x000fe20000000000 */
[----:B------:R-:W-:Y:S01]  /*02f0*/  ELECT P0, URZ, PT ;  /* 0x00000000003f782f */ /* 0x000fe20003800000 */
[----:B-1----:R-:W-:Y:S02]  /*0300*/  ULEA UR8, UR5, UR4, 0x18 ;  /* 0x0000000405087291 */ /* 0x002fe4000f8ec03f */
[----:B------:R-:W-:-:S04]  /*0310*/  UIADD3 UR4, -UR6, 0x100000, URZ ;  /* 0x0010000006047890 */ /* 0x000fc8000fffe13f */
[----:B------:R-:W-:Y:S02]  /*0320*/  USHF.L.U32 UR5, UR4, 0xb, URZ ;  /* 0x0000000b04057899 */ /* 0x000fe4000800063f */
[----:B------:R-:W-:Y:S02]  /*0330*/  USHF.L.U32 UR4, UR4, 0x1, URZ ;  /* 0x0000000104047899 */ /* 0x000fe4000800063f */
[----:B------:R-:W-:-:S04]  /*0340*/  UIADD3 UR6, -UR7, 0x100000, URZ ;  /* 0x0010000007067890 */ /* 0x000fc8000fffe13f */
[----:B------:R-:W-:Y:S02]  /*0350*/  USHF.L.U32 UR7, UR6, 0xb, URZ ;  /* 0x0000000b06077899 */ /* 0x000fe4000800063f */
[----:B------:R-:W-:Y:S01]  /*0360*/  USHF.L.U32 UR6, UR6, 0x1, URZ ;  /* 0x0000000106067899 */ /* 0x000fe2000800063f */
[----:B------:R-:W1:Y:S03]  /*0370*/  FENCE.VIEW.ASYNC.S ;  /* 0x00000000000073c6 */ /* 0x000e660000000000 */
[----:B-1----:R4:W1:Y:S08]  /*0380*/  SYNCS.EXCH.64 URZ, [UR8+0x7800], UR4 ;  /* 0x00780004083f75b2 */ /* 0x0028700008000100 */
[----:B------:R4:W1:Y:S01]  /*0390*/  SYNCS.EXCH.64 URZ, [UR8+0x7820], UR6 ;  /* 0x00782006083f75b2 */ /* 0x0008620008000100 */
[----:B------:R4:W1:Y:S01]  /*03a0*/  SYNCS.EXCH.64 URZ, [UR8+0x7808], UR4 ;  /* 0x00780804083f75b2 */ /* 0x0008620008000100 */
[----:B------:R4:W1:Y:S01]  /*03b0*/  SYNCS.EXCH.64 URZ, [UR8+0x7828], UR6 ;  /* 0x00782806083f75b2 */ /* 0x0008620008000100 */
[----:B------:R4:W1:Y:S01]  /*03c0*/  SYNCS.EXCH.64 URZ, [UR8+0x7810], UR4 ;  /* 0x00781004083f75b2 */ /* 0x0008620008000100 */
[----:B------:R4:W1:Y:S01]  /*03d0*/  SYNCS.EXCH.64 URZ, [UR8+0x7830], UR6 ;  /* 0x00783006083f75b2 */ /* 0x0008620008000100 */
[----:B------:R4:W1:Y:S01]  /*03e0*/  SYNCS.EXCH.64 URZ, [UR8+0x7818], UR4 ;  /* 0x00781804083f75b2 */ /* 0x0008620008000100 */
[----:B------:R4:W1:Y:S02]  /*03f0*/  SYNCS.EXCH.64 URZ, [UR8+0x7838], UR6 ;  /* 0x00783806083f75b2 */ /* 0x0008640008000100 */
[----:B----4-:R-:W-:Y:S01]  /*0400*/  NOP ;  /* 0x0000000000007918 */ /* 0x010fe20000000000 */
.L_x_3:
        /* <DEDUP_REMOVED lines=22> */
[----:B------:R4:W1:Y:S02]  /*0570*/  SYNCS.EXCH.64 URZ, [UR8+0x7878], UR6 ;  /* 0x00787806083f75b2 */ /* 0x0008640008000100 */
[----:B----4-:R-:W-:Y:S01]  /*0580*/  NOP ;  /* 0x0000000000007918 */ /* 0x010fe20000000000 */
.L_x_4:
[----:B------:R-:W4:Y:S01]  /*0590*/  SHFL.IDX PT, R7, R7, RZ, 0x1f ;  /* 0x00001fff07077589 */ /* 0x000f2200000e0000 */
[----:B------:R-:W-:Y:S01]  /*05a0*/  ELECT P0, URZ, PT ;  /* 0x00000000003f782f */ /* 0x000fe20003800000 */
[----:B------:R-:W-:Y:S01]  /*05b0*/  NOP ;  /* 0x0000000000007918 */ /* 0x000fe20000000000 */
[----:B------:R-:W4:Y:S01]  /*05c0*/  S2UR UR36, SR_CTAID.Y ;  /* 0x00000000002479c3 */ /* 0x000f220000002600 */
[----:B------:R-:W-:Y:S01]  /*05d0*/  BSSY B0, `(.L_x_5) ;  /* 0x0000030000007945 */ /* 0x000fe20003800000 */
[----:B------:R-:W-:Y:S01]  /*05e0*/  IMAD.MOV.U32 R6, RZ, RZ, RZ ;  /* 0x000000ffff067224 */ /* 0x000fe200078e00ff */
[----:B------:R-:W-:-:S05]  /*05f0*/  LOP3.LUT R16, R12, 0x7f, RZ, 0xc0, !PT ;  /* 0x0000007f0c107812 */ /* 0x000fca00078ec0ff */
[----:B------:R-:W4:Y:S08]  /*0600*/  S2UR UR37, SR_CTAID.Z ;  /* 0x00000000002579c3 */ /* 0x000f300000002700 */
[----:B-123--:R-:W-:Y:S01]  /*0610*/  BAR.SYNC.DEFER_BLOCKING 0x0 ;  /* 0x0000000000007b1d */ /* 0x00efe20000010000 */
[----:B----4-:R-:W-:-:S13]  /*0620*/  ISETP.EQ.AND P1, PT, R7, RZ, P0 ;  /* 0x000000ff0700720c */ /* 0x010fda0000722270 */
[----:B------:R-:W-:Y:S05]  /*0630*/  @!P1 BRA `(.L_x_6) ;  /* 0x0000000000a49947 */ /* 0x000fea0003800000 */
[----:B------:R-:W1:Y:S01]  /*0640*/  S2R R3, SR_CgaCtaId ;  /* 0x0000000000037919 */ /* 0x000e620000008800 */
[----:B------:R-:W-:Y:S01]  /*0650*/  IMAD.MOV.U32 R2, RZ, RZ, 0x1 ;  /* 0x00000001ff027424 */ /* 0x000fe200078e00ff */
[----:B------:R-:W-:Y:S02]  /*0660*/  MOV R0, 0x400 ;  /* 0x0000040000007802 */ /* 0x000fe40000000f00 */
[----:B------:R-:W-:Y:S02]  /*0670*/  ISETP.NE.AND P3, PT, R16, RZ, PT ;  /* 0x000000ff1000720c */ /* 0x000fe40003f65270 */
[----:B------:R-:W-:Y:S02]  /*0680*/  SHF.L.U32 R2, R2, 0x1f, RZ ;  /* 0x0000001f02027819 */ /* 0x000fe400000006ff */
[----:B-1----:R-:W-:Y:S02]  /*0690*/  LEA R3, R3, R0, 0x18 ;  /* 0x0000000003037211 */ /* 0x002fe400078ec0ff */
[----:B------:R-:W1:Y:S02]  /*06a0*/  S2R R0, SR_CTAID.X ;  /* 0x0000000000007919 */ /* 0x000e640000002500 */
[----:B------:R-:W2:Y:S02]  /*06b0*/  SYNCS.PHASECHK.TRANS64.TRYWAIT P2, [R3+URZ+0x7848], R2 ;  /* 0x00784802030075a7 */ /* 0x000ea4000804017f */
[----:B-12---:R-:W-:Y:S05]  /*06c0*/  @!P2 BRA `(.L_x_7) ;  /* 0x00000058009ca947 */ /* 0x006fea0003800000 */
.L_x_61:
[----:B------:R-:W-:Y:S01]  /*06d0*/  SHF.L.U32 R0, R0, 0x6, RZ ;  /* 0x0000000600007819 */ /* 0x000fe200000006ff */
[----:B------:R-:W-:Y:S06]  /*06e0*/  @P3 BRA `(.L_x_8) ;  /* 0x0000000000143947 */ /* 0x000fec0003800000 */
[----:B------:R-:W-:Y:S01]  /*06f0*/  LOP3.LUT P2, RZ, R12, 0x1f, RZ, 0xc0, !PT ;  /* 0x0000001f0cff7812 */ /* 0x000fe2000784c0ff */
[----:B-1----:R-:W-:-:S04]  /*0700*/  IMAD.MOV.U32 R2, RZ, RZ, 0x1800 ;  /* 0x00001800ff027424 */ /* 0x002fc800078e00ff */
[----:B------:R2:W-:Y:S08]  /*0710*/  SYNCS.ARRIVE.TRANS64 RZ, [R3+URZ+0x7840], R2 ;  /* 0x0078400203ff79a7 */ /* 0x0005f0000800003f */
[----:B------:R-:W-:Y:S05]  /*0720*/  @!P2 BRA `(.L_x_8) ;  /* 0x000000000004a947 */ /* 0x000fea0003800000 */
[----:B------:R-:W-:Y:S01]  /*0730*/  BPT.TRAP 0x1 ;  /* 0x000000040000795c */ /* 0x000fe20000300000 */
.L_x_8:
[----:B------:R-:W-:Y:S01]  /*0740*/  R2UR UR8, R3 ;  /* 0x00000000030872ca */ /* 0x000fe200000e0000 */
[----:B------:R-:W-:Y:S01]  /*0750*/  ULDC.64 UR4, c[0x0][0x198] ;  /* 0x0000660000047ab9 */ /* 0x000fe20000000a00 */
[----:B------:R-:W-:Y:S01]  /*0760*/  R2UR UR11, R0 ;  /* 0x00000000000b72ca */ /* 0x000fe200000e0000 */
[----:B------:R-:W-:Y:S01]  /*0770*/  UIADD3 UR4, UP0, UR4, 0xf0, URZ ;  /* 0x000000f004047890 */ /* 0x000fe2000ff1e03f */
[----:B------:R-:W-:Y:S01]  /*0780*/  UMOV UR6, 0x0 ;  /* 0x0000000000067882 */ /* 0x000fe20000000000 */
[----:B------:R-:W-:Y:S02]  /*0790*/  UMOV UR7, 0x10000000 ;  /* 0x1000000000077882 */ /* 0x000fe40000000000 */
[----:B------:R-:W-:Y:S01]  /*07a0*/  UIADD3.X UR5, URZ, UR5, URZ, UP0, !UPT ;  /* 0x000000053f057290 */ /* 0x000fe200087fe43f */
[----:B------:R-:W-:Y:S01]  /*07b0*/  UMOV UR10, URZ ;  /* 0x0000003f000a7c82 */ /* 0x000fe20008000000 */
[----:B------:R-:W-:Y:S01]  /*07c0*/  UMOV UR12, UR36 ;  /* 0x00000024000c7c82 */ /* 0x000fe20008000000 */
[----:B------:R-:W-:Y:S01]  /*07d0*/  UMOV UR13, UR37 ;  /* 0x00000025000d7c82 */ /* 0x000fe20008000000 */
[----:B------:R-:W-:-:S02]  /*07e0*/  UMOV UR18, 0x10 ;  /* 0x0000001000127882 */ /* 0x000fc40000000000 */
[----:B------:R-:W-:Y:S02]  /*07f0*/  UIADD3 UR9, UR8, 0x7840, URZ ;  /* 0x0000784008097890 */ /* 0x000fe4000fffe03f */
[----:B------:R-:W-:Y:S02]  /*0800*/  UIADD3 UR16, UR8, 0x800, URZ ;  /* 0x0000080008107890 */ /* 0x000fe4000fffe03f */
[----:B------:R-:W-:Y:S01]  /*0810*/  UIADD3 UR32, UR8, 0x1000, URZ ;  /* 0x0000100008207890 */ /* 0x000fe2000fffe03f */
[----:B------:R-:W-:Y:S01]  /*0820*/  UMOV UR20, UR36 ;  /* 0x0000002400147c82 */ /* 0x000fe20008000000 */
[----:B------:R-:W-:Y:S01]  /*0830*/  UMOV UR21, UR37 ;  /* 0x0000002500157c82 */ /* 0x000fe20008000000 */
[----:B------:R-:W-:Y:S01]  /*0840*/  UMOV UR19, UR11 ;  /* 0x0000000b00137c82 */ /* 0x000fe20008000000 */
[----:B------:R-:W-:Y:S01]  /*0850*/  UMOV UR17, UR9 ;  /* 0x0000000900117c82 */ /* 0x000fe20008000000 */
[----:B------:R-:W-:Y:S01]  /*0860*/  UMOV UR34, 0x20 ;  /* 0x0000002000227882 */ /* 0x000fe20000000000 */
[----:B------:R-:W-:Y:S01]  /*0870*/  UMOV UR35, UR11 ;  /* 0x0000000b00237c82 */ /* 0x000fe20008000000 */
[----:B------:R3:W-:Y:S01]  /*0880*/  UTMALDG.4D [UR8], [UR4], desc[UR6] ;  /* 0x00000608040075b4 */ /* 0x0007e20008019000 */
[----:B------:R-:W-:Y:S01]  /*0890*/  UMOV UR33, UR9 ;  /* 0x0000000900217c82 */ /* 0x000fe20008000000 */
[----:B------:R3:W-:Y:S01]  /*08a0*/  UTMALDG.4D [UR16], [UR4], desc[UR6] ;  /* 0x00000610040075b4 */ /* 0x0007e20008019000 */
[----:B------:R3:W-:Y:S02]  /*08b0*/  UTMALDG.4D [UR32], [UR4], desc[UR6] ;  /* 0x00000620040075b4 */ /* 0x0007e40008019000 */
[----:B---3--:R-:W-:Y:S01]  /*08c0*/  NOP ;  /* 0x0000000000007918 */ /* 0x008fe20000000000 */
.L_x_6:
[----:B------:R-:W-:Y:S05]  /*08d0*/  BSYNC B0 ;  /* 0x0000000000007941 */ /* 0x000fea0003800000 */
.L_x_5:
[----:B------:R-:W3:Y:S01]  /*08e0*/  LDC R21, c[0x0][0x28c] ;  /* 0x0000a300ff157b82 */ /* 0x000ee20000000800 */
[----:B------:R-:W-:Y:S01]  /*08f0*/  BSSY B0, `(.L_x_9) ;  /* 0x00000c8000007945 */ /* 0x000fe20003800000 */
[----:B---3--:R-:W-:-:S05]  /*0900*/  VIADD R0, R21, 0x3f ;  /* 0x0000003f15007836 */ /* 0x008fca0000000000 */
[----:B-12---:R-:W-:-:S04]  /*0910*/  SHF.R.S32.HI R3, RZ, 0x1f, R0 ;  /* 0x0000001fff037819 */ /* 0x006fc80000011400 */
[----:B------:R-:W-:Y:S02]  /*0920*/  LEA.HI R3, R3, R0, RZ, 0x6 ;  /* 0x0000000003037211 */ /* 0x000fe400078f30ff */
[----:B------:R-:W-:Y:S02]  /*0930*/  MOV R0, 0x1 ;  /* 0x0000000100007802 */ /* 0x000fe40000000f00 */
[----:B------:R-:W-:Y:S01]  /*0940*/  SHF.R.S32.HI R13, RZ, 0x6, R3 ;  /* 0x00000006ff0d7819 */ /* 0x000fe20000011403 */
[----:B------:R-:W-:-:S04]  /*0950*/  IMAD.MOV.U32 R3, RZ, RZ, RZ ;  /* 0x000000ffff037224 */ /* 0x000fc800078e00ff */
[----:B------:R-:W-:Y:S01]  /*0960*/  IMAD.SHL.U32 R5, R13, 0x2, RZ ;  /* 0x000000020d057824 */ /* 0x000fe200078e00ff */
[----:B------:R-:W-:Y:S06]  /*0970*/  @!P1 BRA `(.L_x_10) ;  /* 0x0000000800fc9947 */ /* 0x000fec0003800000 */
[----:B------:R-:W-:Y:S01]  /*0980*/  ISETP.GE.AND P1, PT, R21, 0x1, PT ;  /* 0x000000011500780c */ /* 0x000fe20003f26270 */
[----:B------:R-:W-:Y:S01]  /*0990*/  IMAD.MOV.U32 R3, RZ, RZ, RZ ;  /* 0x000000ffff037224 */ /* 0x000fe200078e00ff */
[----:B------:R-:W-:Y:S02]  /*09a0*/  LOP3.LUT R8, R12, 0x1f, RZ, 0xc0, !PT ;  /* 0x0000001f0c087812 */ /* 0x000fe400078ec0ff */
[----:B------:R-:W-:-:S09]  /*09b0*/  MOV R6, RZ ;  /* 0x000000ff00067202 */ /* 0x000fd20000000f00 */
[----:B------:R-:W-:Y:S05]  /*09c0*/  @!P1 BRA `(.L_x_11) ;  /* 0x0000000400549947 */ /* 0x000fea0003800000 */
[----:B------:R-:W1:Y:S01]  /*09d0*/  S2R R3, SR_CgaCtaId ;  /* 0x0000000000037919 */ /* 0x000e620000008800 */
[----:B------:R-:W-:Y:S01]  /*09e0*/  MOV R0, 0x400 ;  /* 0x0000040000007802 */ /* 0x000fe20000000f00 */
[----:B------:R-:W-:Y:S01]  /*09f0*/  IMAD.MOV.U32 R2, RZ, RZ, 0x1 ;  /* 0x00000001ff027424 */ /* 0x000fe200078e00ff */
[----:B------:R-:W-:Y:S02]  /*0a00*/  ISETP.NE.AND P2, PT, R16, RZ, PT ;  /* 0x000000ff1000720c */ /* 0x000fe40003f45270 */
[----:B-1----:R-:W-:Y:S02]  /*0a10*/  LEA R0, R3, R0, 0x18 ;  /* 0x0000000003007211 */ /* 0x002fe400078ec0ff */
[----:B------:R-:W-:-:S04]  /*0a20*/  SHF.L.U32 R3, R2, 0x1f, RZ ;  /* 0x0000001f02037819 */ /* 0x000fc800000006ff */
[----:B------:R-:W1:Y:S02]  /*0a30*/  SYNCS.PHASECHK.TRANS64.TRYWAIT P1, [R0+URZ+0x7820], R3 ;  /* 0x00782003000075a7 */ /* 0x000e64000802017f */
[----:B-1----:R-:W-:Y:S05]  /*0a40*/  @!P1 BRA `(.L_x_12) ;  /* 0x0000005400d09947 */ /* 0x002fea0003800000 */
.L_x_62:
[----:B-1----:R-:W-:Y:S01]  /*0a50*/  MOV R3, 0x1 ;  /* 0x0000000100037802 */ /* 0x002fe20000000f00 */
[----:B------:R-:W-:Y:S06]  /*0a60*/  @P2 BRA `(.L_x_13) ;  /* 0x0000000000142947 */ /* 0x000fec0003800000 */
[----:B------:R-:W-:Y:S01]  /*0a70*/  ISETP.NE.AND P1, PT, R8, RZ, PT ;  /* 0x000000ff0800720c */ /* 0x000fe20003f25270 */
[----:B------:R-:W-:-:S04]  /*0a80*/  IMAD.MOV.U32 R9, RZ, RZ, 0x1800 ;  /* 0x00001800ff097424 */ /* 0x000fc800078e00ff */
[----:B------:R1:W-:Y:S08]  /*0a90*/  SYNCS.ARRIVE.TRANS64 RZ, [R0+URZ+0x7800], R9 ;  /* 0x0078000900ff79a7 */ /* 0x0003f0000800003f */
[----:B------:R-:W-:Y:S05]  /*0aa0*/  @!P1 BRA `(.L_x_13) ;  /* 0x0000000000049947 */ /* 0x000fea0003800000 */
[----:B------:R-:W-:Y:S01]  /*0ab0*/  BPT.TRAP 0x1 ;  /* 0x000000040000795c */ /* 0x000fe20000300000 */
.L_x_13:
[----:B-1----:R-:W1:Y:S01]  /*0ac0*/  S2R R9, SR_CgaCtaId ;  /* 0x0000000000097919 */ /* 0x002e620000008800 */
[----:B------:R-:W-:Y:S01]  /*0ad0*/  R2UR UR32, R0 ;  /* 0x00000000002072ca */ /* 0x000fe200000e0000 */
[----:B------:R-:W-:Y:S01]  /*0ae0*/  ULDC.64 UR4, c[0x0][0x198] ;  /* 0x0000660000047ab9 */ /* 0x000fe20000000a00 */
[----:B------:R-:W-:Y:S01]  /*0af0*/  MOV R0, 0x400 ;  /* 0x0000040000007802 */ /* 0x000fe20000000f00 */
[----:B------:R-:W-:Y:S01]  /*0b00*/  UIADD3 UR4, UP0, UR4, 0x1f0, URZ ;  /* 0x000001f004047890 */ /* 0x000fe2000ff1e03f */
[----:B------:R-:W-:Y:S01]  /*0b10*/  IMAD.MOV.U32 R4, RZ, RZ, 0x1 ;  /* 0x00000001ff047424 */ /* 0x000fe200078e00ff */
[----:B------:R-:W-:Y:S01]  /*0b20*/  UMOV UR19, URZ ;  /* 0x0000003f00137c82 */ /* 0x000fe20008000000 */
[----:B------:R-:W-:Y:S01]  /*0b30*/  UMOV UR6, 0x0 ;  /* 0x0000000000067882 */ /* 0x000fe20000000000 */
[----:B------:R-:W-:Y:S01]  /*0b40*/  UIADD3.X UR5, URZ, UR5, URZ, UP0, !UPT ;  /* 0x000000053f057290 */ /* 0x000fe200087fe43f */
[----:B------:R-:W-:Y:S01]  /*0b50*/  ISETP.NE.AND P2, PT, R16, RZ, PT ;  /* 0x000000ff1000720c */ /* 0x000fe20003f45270 */
[----:B------:R-:W-:Y:S01]  /*0b60*/  UMOV UR7, 0x10000000 ;  /* 0x1000000000077882 */ /* 0x000fe20000000000 */
[----:B------:R-:W-:Y:S01]  /*0b70*/  UMOV UR18, URZ ;  /* 0x0000003f00127c82 */ /* 0x000fe20008000000 */
[----:B------:R-:W-:Y:S01]  /*0b80*/  UMOV UR20, UR36 ;  /* 0x0000002400147c82 */ /* 0x000fe20008000000 */
[----:B------:R-:W-:Y:S01]  /*0b90*/  UMOV UR21, UR37 ;  /* 0x0000002500157c82 */ /* 0x000fe20008000000 */
[----:B------:R-:W-:-:S02]  /*0ba0*/  UIADD3 UR16, UR32, 0x1800, URZ ;  /* 0x0000180020107890 */ /* 0x000fc4000fffe03f */
[----:B------:R-:W-:Y:S02]  /*0bb0*/  UIADD3 UR17, UR32, 0x7800, URZ ;  /* 0x0000780020117890 */ /* 0x000fe4000fffe03f */
[----:B------:R-:W-:Y:S02]  /*0bc0*/  UIADD3 UR8, UR32, 0x2000, URZ ;  /* 0x0000200020087890 */ /* 0x000fe4000fffe03f */
[----:B------:R-:W-:Y:S01]  /*0bd0*/  UIADD3 UR32, UR32, 0x2800, URZ ;  /* 0x0000280020207890 */ /* 0x000fe2000fffe03f */
[----:B------:R-:W-:Y:S01]  /*0be0*/  UMOV UR10, 0x10 ;  /* 0x00000010000a7882 */ /* 0x000fe20000000000 */
        /* <DEDUP_REMOVED lines=8> */
[----:B-1----:R-:W-:-:S02]  /*0c70*/  LEA R2, R9, R0, 0x18 ;  /* 0x0000000009027211 */ /* 0x002fc400078ec0ff */
[----:B------:R-:W-:Y:S02]  /*0c80*/  SHF.L.U32 R9, R4, 0x1f, RZ ;  /* 0x0000001f04097819 */ /* 0x000fe400000006ff */
[----:B------:R-:W-:Y:S01]  /*0c90*/  LEA R0, R3, R2, 0x3 ;  /* 0x0000000203007211 */ /* 0x000fe200078e18ff */
[----:B------:R2:W-:Y:S01]  /*0ca0*/  UTMALDG.4D [UR8], [UR4], desc[UR6] ;  /* 0x00000608040075b4 */ /* 0x0005e20008019000 */
[----:B------:R2:W-:Y:S02]  /*0cb0*/  UTMALDG.4D [UR32], [UR4], desc[UR6] ;  /* 0x00000620040075b4 */ /* 0x0005e40008019000 */
[----:B------:R-:W1:Y:S02]  /*0cc0*/  SYNCS.PHASECHK.TRANS64.TRYWAIT P1, [R0+URZ+0x7820], R9 ;  /* 0x00782009000075a7 */ /* 0x000e64000802017f */
[----:B-12---:R-:W-:Y:S05]  /*0cd0*/  @!P1 BRA `(.L_x_14) ;  /* 0x0000005400409947 */ /* 0x006fea0003800000 */
.L_x_63:
[----:B------:R-:W-:Y:S01]  /*0ce0*/  IMAD.MOV.U32 R6, RZ, RZ, 0x1 ;  /* 0x00000001ff067424 */ /* 0x000fe200078e00ff */
[----:B------:R-:W-:Y:S06]  /*0cf0*/  @P2 BRA `(.L_x_15) ;  /* 0x0000000000142947 */ /* 0x000fec0003800000 */
[----:B------:R-:W-:Y:S01]  /*0d00*/  ISETP.NE.AND P1, PT, R8, RZ, PT ;  /* 0x000000ff0800720c */ /* 0x000fe20003f25270 */
[----:B-1----:R-:W-:-:S04]  /*0d10*/  IMAD.MOV.U32 R9, RZ, RZ, 0x1800 ;  /* 0x00001800ff097424 */ /* 0x002fc800078e00ff */
[----:B------:R2:W-:Y:S08]  /*0d20*/  SYNCS.ARRIVE.TRANS64 RZ, [R0+URZ+0x7800], R9 ;  /* 0x0078000900ff79a7 */ /* 0x0005f0000800003f */
[----:B------:R-:W-:Y:S05]  /*0d30*/  @!P1 BRA `(.L_x_15) ;  /* 0x0000000000049947 */ /* 0x000fea0003800000 */
[----:B------:R-:W-:Y:S01]  /*0d40*/  BPT.TRAP 0x1 ;  /* 0x000000040000795c */ /* 0x000fe20000300000 */
.L_x_15:
[C---:B------:R-:W-:Y:S01]  /*0d50*/  IMAD R2, R3.reuse, 0x1800, R2 ;  /* 0x0000180003027824 */ /* 0x040fe200078e0202 */
[----:B------:R-:W-:Y:S01]  /*0d60*/  R2UR UR17, R0 ;  /* 0x00000000001172ca */ /* 0x000fe200000e0000 */
[----:B------:R-:W-:Y:S01]  /*0d70*/  ULDC.64 UR4, c[0x0][0x198] ;  /* 0x0000660000047ab9 */ /* 0x000fe20000000a00 */
[----:B------:R-:W-:Y:S01]  /*0d80*/  UMOV UR19, URZ ;  /* 0x0000003f00137c82 */ /* 0x000fe20008000000 */
[----:B------:R-:W-:Y:S01]  /*0d90*/  UIADD3 UR4, UP0, UR4, 0x2f0, URZ ;  /* 0x000002f004047890 */ /* 0x000fe2000ff1e03f */
[----:B------:R-:W-:Y:S01]  /*0da0*/  R2UR UR32, R2 ;  /* 0x00000000022072ca */ /* 0x000fe200000e0000 */
[----:B------:R-:W-:Y:S01]  /*0db0*/  UMOV UR6, 0x0 ;  /* 0x0000000000067882 */ /* 0x000fe20000000000 */
[----:B------:R-:W-:Y:S01]  /*0dc0*/  UMOV UR7, 0x10000000 ;  /* 0x1000000000077882 */ /* 0x000fe20000000000 */
[----:B------:R-:W-:Y:S01]  /*0dd0*/  UIADD3.X UR5, URZ, UR5, URZ, UP0, !UPT ;  /* 0x000000053f057290 */ /* 0x000fe200087fe43f */
[----:B------:R-:W-:Y:S01]  /*0de0*/  IADD3 R3, R3, 0x1, RZ ;  /* 0x0000000103037810 */ /* 0x000fe20007ffe0ff */
[----:B------:R-:W-:Y:S01]  /*0df0*/  UMOV UR18, URZ ;  /* 0x0000003f00127c82 */ /* 0x000fe20008000000 */
[----:B------:R-:W-:Y:S01]  /*0e00*/  UMOV UR20, UR36 ;  /* 0x0000002400147c82 */ /* 0x000fe20008000000 */
[----:B------:R-:W-:Y:S01]  /*0e10*/  UMOV UR21, UR37 ;  /* 0x0000002500157c82 */ /* 0x000fe20008000000 */
[----:B------:R-:W-:Y:S01]  /*0e20*/  UMOV UR10, 0x10 ;  /* 0x00000010000a7882 */ /* 0x000fe20000000000 */
[----:B------:R-:W-:Y:S01]  /*0e30*/  UIADD3 UR17, UR17, 0x7800, URZ ;  /* 0x0000780011117890 */ /* 0x000fe2000fffe03f */
[----:B------:R-:W-:Y:S01]  /*0e40*/  UMOV UR12, UR36 ;  /* 0x00000024000c7c82 */ /* 0x000fe20008000000 */
[----:B------:R-:W-:-:S02]  /*0e50*/  UMOV UR13, UR37 ;  /* 0x00000025000d7c82 */ /* 0x000fc40008000000 */
[----:B------:R-:W-:Y:S02]  /*0e60*/  UIADD3 UR16, UR32, 0x1800, URZ ;  /* 0x0000180020107890 */ /* 0x000fe4000fffe03f */
[----:B------:R-:W-:Y:S02]  /*0e70*/  UIADD3 UR8, UR32, 0x2000, URZ ;  /* 0x0000200020087890 */ /* 0x000fe4000fffe03f */
[----:B------:R-:W-:Y:S01]  /*0e80*/  UIADD3 UR32, UR32, 0x2800, URZ ;  /* 0x0000280020207890 */ /* 0x000fe2000fffe03f */
[----:B------:R-:W-:Y:S01]  /*0e90*/  UMOV UR11, UR19 ;  /* 0x00000013000b7c82 */ /* 0x000fe20008000000 */
[----:B------:R-:W-:Y:S01]  /*0ea0*/  UMOV UR9, UR17 ;  /* 0x0000001100097c82 */ /* 0x000fe20008000000 */
[----:B------:R-:W-:Y:S01]  /*0eb0*/  UMOV UR34, 0x20 ;  /* 0x0000002000227882 */ /* 0x000fe20000000000 */
[----:B------:R-:W-:Y:S01]  /*0ec0*/  UMOV UR35, UR19 ;  /* 0x0000001300237c82 */ /* 0x000fe20008000000 */
[----:B------:R3:W-:Y:S01]  /*0ed0*/  UTMALDG.4D [UR16], [UR4], desc[UR6] ;  /* 0x00000610040075b4 */ /* 0x0007e20008019000 */
[----:B------:R-:W-:Y:S01]  /*0ee0*/  UMOV UR33, UR17 ;  /* 0x0000001100217c82 */ /* 0x000fe20008000000 */
[----:B------:R3:W-:Y:S02]  /*0ef0*/  UTMALDG.4D [UR8], [UR4], desc[UR6] ;  /* 0x00000608040075b4 */ /* 0x0007e40008019000 */
[----:B------:R3:W-:Y:S02]  /*0f00*/  UTMALDG.4D [UR32], [UR4], desc[UR6] ;  /* 0x00000620040075b4 */ /* 0x0007e40008019000 */
[----:B---3--:R-:W-:Y:S01]  /*0f10*/  NOP ;  /* 0x0000000000007918 */ /* 0x008fe20000000000 */
.L_x_11:
[----:B------:R-:W-:Y:S01]  /*0f20*/  ISETP.GE.AND P1, PT, R21, 0x41, PT ;  /* 0x000000411500780c */ /* 0x000fe20003f26270 */
[----:B-12---:R-:W-:-:S12]  /*0f30*/  IMAD.MOV.U32 R0, RZ, RZ, 0x1 ;  /* 0x00000001ff007424 */ /* 0x006fd800078e00ff */
[----:B------:R-:W-:Y:S05]  /*0f40*/  @!P1 BRA `(.L_x_16) ;  /* 0x0000000400849947 */ /* 0x000fea0003800000 */
[----:B------:R-:W1:Y:S01]  /*0f50*/  S2R R9, SR_CgaCtaId ;  /* 0x0000000000097919 */ /* 0x000e620000008800 */
[----:B------:R-:W-:Y:S01]  /*0f60*/  MOV R0, 0x400 ;  /* 0x0000040000007802 */ /* 0x000fe20000000f00 */
[----:B------:R-:W-:Y:S01]  /*0f70*/  IMAD.MOV.U32 R2, RZ, RZ, 0x1 ;  /* 0x00000001ff027424 */ /* 0x000fe200078e00ff */
[----:B------:R-:W-:Y:S02]  /*0f80*/  ISETP.NE.AND P2, PT, R16, RZ, PT ;  /* 0x000000ff1000720c */ /* 0x000fe40003f45270 */
[----:B-1----:R-:W-:Y:S02]  /*0f90*/  LEA R0, R9, R0, 0x18 ;  /* 0x0000000009007211 */ /* 0x002fe400078ec0ff */
[----:B------:R-:W-:Y:S02]  /*0fa0*/  SHF.L.U32 R9, R2, 0x1f, RZ ;  /* 0x0000001f02097819 */ /* 0x000fe400000006ff */
[----:B------:R-:W-:-:S04]  /*0fb0*/  LEA R2, R3, R0, 0x3 ;  /* 0x0000000003027211 */ /* 0x000fc800078e18ff */
[----:B------:R-:W1:Y:S02]  /*0fc0*/  SYNCS.PHASECHK.TRANS64.TRYWAIT P1, [R2+URZ+0x7820], R9 ;  /* 0x00782009020075a7 */ /* 0x000e64000802017f */
[----:B-1----:R-:W-:Y:S05]  /*0fd0*/  @!P1 BRA `(.L_x_17) ;  /* 0x0000005000949947 */ /* 0x002fea0003800000 */
.L_x_64:
[----:B------:R-:W-:Y:S05]  /*0fe0*/  @P2 BRA `(.L_x_18) ;  /* 0x0000000000142947 */ /* 0x000fea0003800000 */
[----:B------:R-:W-:Y:S01]  /*0ff0*/  ISETP.NE.AND P1, PT, R8, RZ, PT ;  /* 0x000000ff0800720c */ /* 0x000fe20003f25270 */
[----:B-1----:R-:W-:-:S04]  /*1000*/  IMAD.MOV.U32 R9, RZ, RZ, 0x1800 ;  /* 0x00001800ff097424 */ /* 0x002fc800078e00ff */
[----:B------:R2:W-:Y:S08]  /*1010*/  SYNCS.ARRIVE.TRANS64 RZ, [R2+URZ+0x7800], R9 ;  /* 0x0078000902ff79a7 */ /* 0x0005f0000800003f */
[----:B------:R-:W-:Y:S05]  /*1020*/  @!P1 BRA `(.L_x_18) ;  /* 0x0000000000049947 */ /* 0x000fea0003800000 */
[----:B------:R-:W-:Y:S01]  /*1030*/  BPT.TRAP 0x1 ;  /* 0x000000040000795c */ /* 0x000fe20000300000 */
.L_x_18:
[----:B-12---:R-:W1:Y:S01]  /*1040*/  S2R R9, SR_CgaCtaId ;  /* 0x0000000000097919 */ /* 0x006e620000008800 */
[C---:B------:R-:W-:Y:S01]  /*1050*/  IMAD R0, R3.reuse, 0x1800, R0 ;  /* 0x0000180003007824 */ /* 0x040fe200078e0200 */
[----:B------:R-:W-:Y:S01]  /*1060*/  R2UR UR17, R2 ;  /* 0x00000000021172ca */ /* 0x000fe200000e0000 */
[----:B------:R-:W-:Y:S01]  /*1070*/  ULDC.64 UR4, c[0x0][0x198] ;  /* 0x0000660000047ab9 */ /* 0x000fe20000000a00 */
[----:B------:R-:W-:Y:S01]  /*1080*/  R2UR UR19, R6 ;  /* 0x00000000061372ca */ /* 0x000fe200000e0000 */
[----:B------:R-:W-:Y:S01]  /*1090*/  VIADD R3, R3, 0x1 ;  /* 0x0000000103037836 */ /* 0x000fe20000000000 */
[----:B------:R-:W-:Y:S01]  /*10a0*/  R2UR UR32, R0 ;  /* 0x00000000002072ca */ /* 0x000fe200000e0000 */
[----:B------:R-:W-:Y:S01]  /*10b0*/  UIADD3 UR4, UP0, UR4, 0x1f0, URZ ;  /* 0x000001f004047890 */ /* 0x000fe2000ff1e03f */
[----:B------:R-:W-:Y:S01]  /*10c0*/  MOV R0, 0x400 ;  /* 0x0000040000007802 */ /* 0x000fe20000000f00 */
[----:B------:R-:W-:Y:S01]  /*10d0*/  UMOV UR6, 0x0 ;  /* 0x0000000000067882 */ /* 0x000fe20000000000 */
[C---:B------:R-:W-:Y:S01]  /*10e0*/  ISETP.NE.AND P2, PT, R3.reuse, 0x4, PT ;  /* 0x000000040300780c */ /* 0x040fe20003f45270 */
[----:B------:R-:W-:Y:S01]  /*10f0*/  UIADD3.X UR5, URZ, UR5, URZ, UP0, !UPT ;  /* 0x000000053f057290 */ /* 0x000fe200087fe43f */
[C---:B------:R-:W-:Y:S01]  /*1100*/  ISETP.NE.AND P1, PT, R3.reuse, 0x4, PT ;  /* 0x000000040300780c */ /* 0x040fe20003f25270 */
[----:B------:R-:W-:Y:S01]  /*1110*/  UMOV UR7, 0x10000000 ;  /* 0x1000000000077882 */ /* 0x000fe20000000000 */
[----:B------:R-:W-:Y:S01]  /*1120*/  SEL R3, R3, RZ, P2 ;  /* 0x000000ff03037207 */ /* 0x000fe20001000000 */
[----:B------:R-:W-:Y:S01]  /*1130*/  UIADD3 UR17, UR17, 0x7800, URZ ;  /* 0x0000780011117890 */ /* 0x000fe2000fffe03f */
[----:B------:R-:W-:Y:S01]  /*1140*/  ISETP.NE.AND P2, PT, R16, RZ, PT ;  /* 0x000000ff1000720c */ /* 0x000fe20003f45270 */
[----:B------:R-:W-:-:S02]  /*1150*/  USHF.L.U32 UR19, UR19, 0x6, URZ ;  /* 0x0000000613137899 */ /* 0x000fc4000800063f */
[----:B------:R-:W-:Y:S02]  /*1160*/  UIADD3 UR16, UR32, 0x1800, URZ ;  /* 0x0000180020107890 */ /* 0x000fe4000fffe03f */
[----:B------:R-:W-:Y:S02]  /*1170*/  UIADD3 UR8, UR32, 0x2000, URZ ;  /* 0x0000200020087890 */ /* 0x000fe4000fffe03f */
[----:B------:R-:W-:Y:S01]  /*1180*/  UIADD3 UR32, UR32, 0x2800, URZ ;  /* 0x0000280020207890 */ /* 0x000fe2000fffe03f */
[----:B------:R-:W-:Y:S01]  /*1190*/  UMOV UR18, URZ ;  /* 0x0000003f00127c82 */ /* 0x000fe20008000000 */
[----:B------:R-:W-:Y:S01]  /*11a0*/  UMOV UR20, UR36 ;  /* 0x0000002400147c82 */ /* 0x000fe20008000000 */
[----:B------:R-:W-:Y:S01]  /*11b0*/  UMOV UR21, UR37 ;  /* 0x0000002500157c82 */ /* 0x000fe20008000000 */
[----:B------:R-:W-:Y:S01]  /*11c0*/  UMOV UR10, 0x10 ;  /* 0x00000010000a7882 */ /* 0x000fe20000000000 */
[----:B------:R-:W-:Y:S01]  /*11d0*/  UMOV UR12, UR36 ;  /* 0x00000024000c7c82 */ /* 0x000fe20008000000 */
[----:B------:R-:W-:Y:S01]  /*11e0*/  UMOV UR13, UR37 ;  /* 0x00000025000d7c82 */ /* 0x000fe20008000000 */
[----:B------:R-:W-:Y:S01]  /*11f0*/  UMOV UR9, UR17 ;  /* 0x0000001100097c82 */ /* 0x000fe20008000000 */
[----:B-1----:R-:W-:Y:S01]  /*1200*/  LEA R4, R9, R0, 0x18 ;  /* 0x0000000009047211 */ /* 0x002fe200078ec0ff */
[----:B------:R-:W-:Y:S01]  /*1210*/  UMOV UR11, UR19 ;  /* 0x00000013000b7c82 */ /* 0x000fe20008000000 */
[----:B------:R-:W-:Y:S01]  /*1220*/  SEL R0, RZ, 0x1, !P1 ;  /* 0x00000001ff007807 */ /* 0x000fe20004800000 */
[----:B------:R-:W-:Y:S01]  /*1230*/  UMOV UR34, 0x20 ;  /* 0x0000002000227882 */ /* 0x000fe20000000000 */
[----:B------:R-:W-:Y:S01]  /*1240*/  LEA R9, R3, R4, 0x3 ;  /* 0x0000000403097211 */ /* 0x000fe200078e18ff */
[----:B------:R-:W-:Y:S01]  /*1250*/  UMOV UR33, UR17 ;  /* 0x0000001100217c82 */ /* 0x000fe20008000000 */
[----:B------:R-:W-:Y:S01]  /*1260*/  SHF.L.U32 R2, R0, 0x1f, RZ ;  /* 0x0000001f00027819 */ /* 0x000fe200000006ff */
[----:B------:R1:W-:Y:S01]  /*1270*/  UTMALDG.4D [UR16], [UR4], desc[UR6] ;  /* 0x00000610040075b4 */ /* 0x0003e20008019000 */
[----:B------:R-:W-:Y:S01]  /*1280*/  UMOV UR35, UR19 ;  /* 0x0000001300237c82 */ /* 0x000fe20008000000 */
[----:B------:R1:W-:Y:S01]  /*1290*/  UTMALDG.4D [UR8], [UR4], desc[UR6] ;  /* 0x00000608040075b4 */ /* 0x0003e20008019000 */
[----:B------:R1:W-:Y:S01]  /*12a0*/  UTMALDG.4D [UR32], [UR4], desc[UR6] ;  /* 0x00000620040075b4 */ /* 0x0003e20008019000 */
[----:B------:R-:W2:Y:S02]  /*12b0*/  SYNCS.PHASECHK.TRANS64.TRYWAIT P1, [R9+URZ+0x7820], R2 ;  /* 0x00782002090075a7 */ /* 0x000ea4000802017f */
[----:B-12---:R-:W-:Y:S05]  /*12c0*/  @!P1 BRA `(.L_x_19) ;  /* 0x0000004c00ec9947 */ /* 0x006fea0003800000 */
.L_x_65:
[----:B------:R-:W-:Y:S05]  /*12d0*/  @P2 BRA `(.L_x_20) ;  /* 0x0000000000142947 */ /* 0x000fea0003800000 */
[----:B------:R-:W-:Y:S01]  /*12e0*/  ISETP.NE.AND P1, PT, R8, RZ, PT ;  /* 0x000000ff0800720c */ /* 0x000fe20003f25270 */
[----:B-1----:R-:W-:-:S04]  /*12f0*/  IMAD.MOV.U32 R2, RZ, RZ, 0x1800 ;  /* 0x00001800ff027424 */ /* 0x002fc800078e00ff */
[----:B------:R2:W-:Y:S08]  /*1300*/  SYNCS.ARRIVE.TRANS64 RZ, [R9+URZ+0x7800], R2 ;  /* 0x0078000209ff79a7 */ /* 0x0005f0000800003f */
[----:B------:R-:W-:Y:S05]  /*1310*/  @!P1 BRA `(.L_x_20) ;  /* 0x0000000000049947 */ /* 0x000fea0003800000 */
[----:B------:R-:W-:Y:S01]  /*1320*/  BPT.TRAP 0x1 ;  /* 0x000000040000795c */ /* 0x000fe20000300000 */
.L_x_20:
[----:B------:R-:W-:Y:S01]  /*1330*/  IMAD R4, R3, 0x1800, R4 ;  /* 0x0000180003047824 */ /* 0x000fe200078e0204 */
[----:B------:R-:W-:Y:S01]  /*1340*/  R2UR UR17, R9 ;  /* 0x00000000091172ca */ /* 0x000fe200000e0000 */
[----:B------:R-:W-:Y:S01]  /*1350*/  ULDC.64 UR4, c[0x0][0x198] ;  /* 0x0000660000047ab9 */ /* 0x000fe20000000a00 */
[----:B------:R-:W-:Y:S01]  /*1360*/  R2UR UR19, R6 ;  /* 0x00000000061372ca */ /* 0x000fe200000e0000 */
[----:B------:R-:W-:Y:S01]  /*1370*/  UIADD3 UR4, UP0, UR4, 0x2f0, URZ ;  /* 0x000002f004047890 */ /* 0x000fe2000ff1e03f */
[----:B------:R-:W-:Y:S01]  /*1380*/  R2UR UR32, R4 ;  /* 0x00000000042072ca */ /* 0x000fe200000e0000 */
[----:B------:R-:W-:Y:S01]  /*1390*/  UMOV UR6, 0x0 ;  /* 0x0000000000067882 */ /* 0x000fe20000000000 */
[----:B------:R-:W-:Y:S01]  /*13a0*/  UMOV UR7, 0x10000000 ;  /* 0x1000000000077882 */ /* 0x000fe20000000000 */
[----:B------:R-:W-:Y:S01]  /*13b0*/  UIADD3.X UR5, URZ, UR5, URZ, UP0, !UPT ;  /* 0x000000053f057290 */ /* 0x000fe200087fe43f */
[----:B-12---:R-:W-:Y:S01]  /*13c0*/  VIADD R2, R3, 0x1 ;  /* 0x0000000103027836 */ /* 0x006fe20000000000 */
[----:B------:R-:W-:Y:S01]  /*13d0*/  UMOV UR18, URZ ;  /* 0x0000003f00127c82 */ /* 0x000fe20008000000 */
[----:B------:R-:W-:Y:S01]  /*13e0*/  UMOV UR20, UR36 ;  /* 0x0000002400147c82 */ /* 0x000fe20008000000 */
[----:B------:R-:W-:Y:S01]  /*13f0*/  UMOV UR21, UR37 ;  /* 0x0000002500157c82 */ /* 0x000fe20008000000 */
[----:B------:R-:W-:Y:S01]  /*1400*/  UMOV UR10, 0x10 ;  /* 0x00000010000a7882 */ /* 0x000fe20000000000 */
[----:B------:R-:W-:Y:S01]  /*1410*/  UIADD3 UR17, UR17, 0x7800, URZ ;  /* 0x0000780011117890 */ /* 0x000fe2000fffe03f */
[----:B------:R-:W-:Y:S01]  /*1420*/  ISETP.NE.AND P1, PT, R2, 0x4, PT ;  /* 0x000000040200780c */ /* 0x000fe20003f25270 */
[----:B------:R-:W-:Y:S01]  /*1430*/  USHF.L.U32 UR19, UR19, 0x6, URZ ;  /* 0x0000000613137899 */ /* 0x000fe2000800063f */
[----:B------:R-:W-:Y:S01]  /*1440*/  IADD3 R6, R6, 0x1, RZ ;  /* 0x0000000106067810 */ /* 0x000fe20007ffe0ff */
[----:B------:R-:W-:Y:S01]  /*1450*/  UIADD3 UR16, UR32, 0x1800, URZ ;  /* 0x0000180020107890 */ /* 0x000fe2000fffe03f */
[----:B------:R-:W-:Y:S01]  /*1460*/  SEL R3, RZ, 0x1, P1 ;  /* 0x00000001ff037807 */ /* 0x000fe20000800000 */
[----:B------:R-:W-:-:S02]  /*1470*/  UIADD3 UR8, UR32, 0x2000, URZ ;  /* 0x0000200020087890 */ /* 0x000fc4000fffe03f */
[----:B------:R-:W-:Y:S01]  /*1480*/  UIADD3 UR32, UR32, 0x2800, URZ ;  /* 0x0000280020207890 */ /* 0x000fe2000fffe03f */
[----:B------:R-:W-:Y:S01]  /*1490*/  LOP3.LUT R0, R0, R3, RZ, 0x3c, !PT ;  /* 0x0000000300007212 */ /* 0x000fe200078e3cff */
        /* <DEDUP_REMOVED lines=8> */
[----:B------:R-:W-:Y:S01]  /*1520*/  SEL R3, R2, RZ, P1 ;  /* 0x000000ff02037207 */ /* 0x000fe20000800000 */
[----:B------:R1:W-:Y:S01]  /*1530*/  UTMALDG.4D [UR8], [UR4], desc[UR6] ;  /* 0x00000608040075b4 */ /* 0x0003e20008019000 */
[----:B------:R1:W-:Y:S02]  /*1540*/  UTMALDG.4D [UR32], [UR4], desc[UR6] ;  /* 0x00000620040075b4 */ /* 0x0003e40008019000 */
[----:B-1----:R-:W-:-:S03]  /*1550*/  NOP ;  /* 0x0000000000007918 */ /* 0x002fc60000000000 */
.L_x_16:
[----:B------:R-:W-:-:S07]  /*1560*/  VIADD R5, R5, 0xfffffffc ;  /* 0xfffffffc05057836 */ /* 0x000fce0000000000 */
.L_x_10:
[----:B------:R-:W-:Y:S05]  /*1570*/  BSYNC B0 ;  /* 0x0000000000007941 */ /* 0x000fea0003800000 */
.L_x_9:
[----:B------:R-:W1:Y:S01]  /*1580*/  S2R R9, SR_CgaCtaId ;  /* 0x0000000000097919 */ /* 0x000e620000008800 */
[----:B------:R-:W-:Y:S02]  /*1590*/  MOV R2, 0x400 ;  /* 0x0000040000027802 */ /* 0x000fe40000000f00 */
[----:B------:R-:W-:Y:S02]  /*15a0*/  SHF.L.U32 R57, RZ, 0x1f, RZ ;  /* 0x0000001fff397819 */ /* 0x000fe400000006ff */
[----:B-1----:R-:W-:-:S04]  /*15b0*/  LEA R2, R9, R2, 0x18 ;  /* 0x0000000209027211 */ /* 0x002fc800078ec0ff */
[----:B------:R-:W1:Y:S02]  /*15c0*/  SYNCS.PHASECHK.TRANS64.TRYWAIT P1, [R2+URZ+0x7840], R57 ;  /* 0x00784039020075a7 */ /* 0x000e64000802017f */
[----:B-1----:R-:W-:Y:S05]  /*15d0*/  @!P1 BRA `(.L_x_21) ;  /* 0x0000004c003c9947 */ /* 0x002fea0003800000 */
.L_x_66:
[----:B------:R-:W2:Y:S01]  /*15e0*/  SYNCS.PHASECHK.TRANS64.TRYWAIT P1, [R2+URZ+0x7800], R57 ;  /* 0x00780039020075a7 */ /* 0x000ea2000802017f */
[----:B------:R-:W-:Y:S01]  /*15f0*/  IMAD.MOV.U32 R8, RZ, RZ, RZ ;  /* 0x000000ffff087224 */ /* 0x000fe200078e00ff */
[----:B--2---:R-:W-:Y:S06]  /*1600*/  @!P1 BRA `(.L_x_22) ;  /* 0x0000004c00449947 */ /* 0x004fec0003800000 */
.L_x_67:
[----:B------:R-:W-:Y:S05]  /*1610*/  WARPSYNC.ALL ;  /* 0x0000000000007948 */ /* 0x000fea0003800000 */
[C---:B------:R-:W-:Y:S01]  /*1620*/  R2UR UR14, R2.reuse ;  /* 0x00000000020e72ca */ /* 0x040fe200000e0000 */
[----:B------:R-:W-:Y:S01]  /*1630*/  WARPGROUP.ARRIVE ;  /* 0x00000000000079c5 */ /* 0x000fe20000000000 */
[----:B------:R-:W-:Y:S01]  /*1640*/  R2UR UR4, R2 ;  /* 0x00000000020472ca */ /* 0x000fe200000e0000 */
[----:B------:R-:W-:Y:S01]  /*1650*/  UMOV UR45, 0xc0000010 ;  /* 0xc0000010002d7882 */ /* 0x000fe20000000000 */
[----:B------:R-:W-:Y:S01]  /*1660*/  UMOV UR23, 0xc0000010 ;  /* 0xc000001000177882 */ /* 0x000fe20000000000 */
[----:B------:R-:W-:Y:S01]  /*1670*/  UMOV UR21, UR45 ;  /* 0x0000002d00157c82 */ /* 0x000fe20008000000 */
[----:B------:R-:W-:Y:S01]  /*1680*/  UMOV UR5, 0xc0000010 ;  /* 0xc000001000057882 */ /* 0x000fe20000000000 */
[----:B------:R-:W-:Y:S01]  /*1690*/  UMOV UR7, 0xc0000010 ;  /* 0xc000001000077882 */ /* 0x000fe20000000000 */
[----:B------:R-:W-:Y:S01]  /*16a0*/  UMOV UR41, 0xc0000010 ;  /* 0xc000001000297882 */ /* 0x000fe20000000000 */
[----:B------:R-:W-:-:S04]  /*16b0*/  UMOV UR43, 0xc0000010 ;  /* 0xc0000010002b7882 */ /* 0x000fc80000000000 */
[----:B------:R-:W-:Y:S02]  /*16c0*/  UIADD3 UR14, UR14, 0x1800, URZ ;  /* 0x000018000e0e7890 */ /* 0x000fe4000fffe03f */
[----:B------:R-:W-:Y:S02]  /*16d0*/  USHF.R.U32.HI UR4, URZ, 0x4, UR4 ;  /* 0x000000043f047899 */ /* 0x000fe40008011604 */
[----:B------:R-:W-:Y:S02]  /*16e0*/  USHF.R.U32.HI UR14, URZ, 0x4, UR14 ;  /* 0x000000043f0e7899 */ /* 0x000fe4000801160e */
[----:B------:R-:W-:Y:S02]  /*16f0*/  ULOP3.LUT UR4, UR4, 0x3fff, URZ, 0xc0, !UPT ;  /* 0x00003fff04047892 */ /* 0x000fe4000f8ec03f */
[----:B------:R-:W-:Y:S02]  /*1700*/  ULOP3.LUT UR14, UR14, 0x3fff, URZ, 0xc0, !UPT ;  /* 0x00003fff0e0e7892 */ /* 0x000fe4000f8ec03f */
[----:B------:R-:W-:-:S02]  /*1710*/  ULOP3.LUT UR44, UR4, 0x10000, URZ, 0xfc, !UPT ;  /* 0x00010000042c7892 */ /* 0x000fc4000f8efc3f */
[----:B------:R-:W-:Y:S02]  /*1720*/  ULOP3.LUT UR22, UR14, 0x10000, URZ, 0xfc, !UPT ;  /* 0x000100000e167892 */ /* 0x000fe4000f8efc3f */
[----:B------:R-:W-:Y:S02]  /*1730*/  UIADD3 UR4, UR44, 0x80, URZ ;  /* 0x000000802c047890 */ /* 0x000fe4000fffe03f */
[----:B------:R-:W-:Y:S01]  /*1740*/  UIADD3 UR6, UR22, 0x80, URZ ;  /* 0x0000008016067890 */ /* 0x000fe2000fffe03f */
[----:B------:R-:W-:Y:S01]  /*1750*/  UMOV UR20, UR44 ;  /* 0x0000002c00147c82 */ /* 0x000fe20008000000 */
[----:B------:R-:W-:-:S03]  /*1760*/  UIADD3 UR40, UR44, 0x100, URZ ;  /* 0x000001002c287890 */ /* 0x000fc6000fffe03f */
[----:B------:R-:W-:Y:S01]  /*1770*/  HGMMA.64x64x16.F32 R24, gdesc[UR20], RZ, !UPT, gsb0 ;  /* 0x00e00000141879f0 */ /* 0x000fe2000c0008ff */
[----:B------:R-:W-:Y:S02]  /*1780*/  UIADD3 UR42, UR22, 0x100, URZ ;  /* 0x00000100162a7890 */ /* 0x000fe4000fffe03f */
[----:B------:R-:W-:Y:S02]  /*1790*/  WARPGROUP.DEPBAR.LE gsb0, 0x0 ;  /* 0x00008000000079c5 */ /* 0x000fe40000010000 */
[----:B------:R-:W-:-:S06]  /*17a0*/  WARPGROUP.ARRIVE ;  /* 0x00000000000079c5 */ /* 0x000fcc0000000000 */
[----:B------:R-:W-:Y:S01]  /*17b0*/  HGMMA.64x64x16.F32 R24, gdesc[UR4], R24, gsb0 ;  /* 0x00e00000041879f0 */ /* 0x000fe20008000818 */
[----:B------:R-:W-:Y:S02]  /*17c0*/  ULDC UR6, c[0x0][0x604] ;  /* 0x0001810000067ab9 */ /* 0x000fe40000000800 */
[----:B------:R-:W-:Y:S02]  /*17d0*/  WARPGROUP.DEPBAR.LE gsb0, 0x0 ;  /* 0x00008000000079c5 */ /* 0x000fe40000010000 */
[----:B------:R-:W-:-:S06]  /*17e0*/  WARPGROUP.ARRIVE ;  /* 0x00000000000079c5 */ /* 0x000fcc0000000000 */
[----:B------:R-:W-:Y:S03]  /*17f0*/  HGMMA.64x64x16.F32 R24, gdesc[UR40], R24, gsb0 ;  /* 0x00e00000281879f0 */ /* 0x000fe60008000818 */
[----:B------:R-:W-:Y:S02]  /*1800*/  WARPGROUP.DEPBAR.LE gsb0, 0x0 ;  /* 0x00008000000079c5 */ /* 0x000fe40000010000 */
[----:B------:R-:W-:-:S04]  /*1810*/  FMNMX R9, R24, R25, !PT ;  /* 0x0000001918097209 */ /* 0x000fc80007800000 */
        /* <DEDUP_REMOVED lines=12> */
[----:B------:R-:W-:Y:S02]  /*18e0*/  FMNMX R4, R52, R9, !PT ;  /* 0x0000000934047209 */ /* 0x000fe40007800000 */
[----:B------:R-:W-:Y:S02]  /*18f0*/  FMNMX R9, R26, R27, !PT ;  /* 0x0000001b1a097209 */ /* 0x000fe40007800000 */
[----:B------:R-:W-:Y:S02]  /*1900*/  FMNMX R10, R53, R4, !PT ;  /* 0x00000004350a7209 */ /* 0x000fe40007800000 */
[----:B------:R-:W-:-:S03]  /*1910*/  FMNMX R4, R30, R9, !PT ;  /* 0x000000091e047209 */ /* 0x000fc60007800000 */
[----:B------:R-:W3:Y:S01]  /*1920*/  SHFL.BFLY PT, R11, R10, 0x1, 0x1f ;  /* 0x0c201f000a0b7f89 */ /* 0x000ee200000e0000 */
[----:B------:R-:W-:-:S04]  /*1930*/  FMNMX R9, R31, R4, !PT ;  /* 0x000000041f097209 */ /* 0x000fc80007800000 */
[----:B------:R-:W-:-:S04]  /*1940*/  FMNMX R4, R34, R9, !PT ;  /* 0x0000000922047209 */ /* 0x000fc80007800000 */
[----:B------:R-:W-:-:S04]  /*1950*/  FMNMX R9, R35, R4, !PT ;  /* 0x0000000423097209 */ /* 0x000fc80007800000 */
[----:B------:R-:W-:-:S04]  /*1960*/  FMNMX R4, R38, R9, !PT ;  /* 0x0000000926047209 */ /* 0x000fc80007800000 */
[----:B------:R-:W-:-:S04]  /*1970*/  FMNMX R9, R39, R4, !PT ;  /* 0x0000000427097209 */ /* 0x000fc80007800000 */
[----:B------:R-:W-:Y:S02]  /*1980*/  FMNMX R4, R42, R9, !PT ;  /* 0x000000092a047209 */ /* 0x000fe40007800000 */
[----:B---3--:R-:W-:Y:S02]  /*1990*/  FMNMX R11, R10, R11, !PT ;  /* 0x0000000b0a0b7209 */ /* 0x008fe40007800000 */
        /* <DEDUP_REMOVED lines=8> */
[----:B---3--:R-:W-:-:S03]  /*1a20*/  FMNMX R4, R11, R14, !PT ;  /* 0x0000000e0b047209 */ /* 0x008fc60007800000 */
[----:B------:R-:W3:Y:S01]  /*1a30*/  SHFL.BFLY PT, R14, R9, 0x1, 0x1f ;  /* 0x0c201f00090e7f89 */ /* 0x000ee200000e0000 */
[----:B------:R-:W-:-:S04]  /*1a40*/  FSETP.NEU.AND P1, PT, R4, -INF , PT ;  /* 0xff8000000400780b */ /* 0x000fc80003f2d000 */
[----:B------:R-:W-:-:S05]  /*1a50*/  FSEL R11, R4, RZ, P1 ;  /* 0x000000ff040b7208 */ /* 0x000fca0000800000 */
[----:B------:R-:W-:-:S04]  /*1a60*/  FMUL R56, R11, UR6 ;  /* 0x000000060b387c20 */ /* 0x000fc80008400000 */
[--C-:B------:R-:W-:Y:S01]  /*1a70*/  FFMA R24, R24, UR6, -R56.reuse ;  /* 0x0000000618187c23 */ /* 0x100fe20008000838 */
[--C-:B------:R-:W-:Y:S01]  /*1a80*/  FFMA R28, R28, UR6, -R56.reuse ;  /* 0x000000061c1c7c23 */ /* 0x100fe20008000838 */
[--C-:B------:R-:W-:Y:S01]  /*1a90*/  FFMA R15, R29, UR6, -R56.reuse ;  /* 0x000000061d0f7c23 */ /* 0x100fe20008000838 */
[--C-:B------:R-:W-:Y:S01]  /*1aa0*/  FFMA R11, R25, UR6, -R56.reuse ;  /* 0x00000006190b7c23 */ /* 0x100fe20008000838 */
[--C-:B------:R-:W-:Y:S01]  /*1ab0*/  FFMA R17, R32, UR6, -R56.reuse ;  /* 0x0000000620117c23 */ /* 0x100fe20008000838 */
[----:B------:R-:W-:Y:S01]  /*1ac0*/  FSETP.GEU.AND P3, PT, R24, -126, PT ;  /* 0xc2fc00001800780b */ /* 0x000fe20003f6e000 */
[--C-:B------:R-:W-:Y:S01]  /*1ad0*/  FFMA R19, R36, UR6, -R56.reuse ;  /* 0x0000000624137c23 */ /* 0x100fe20008000838 */
[----:B------:R-:W-:Y:S01]  /*1ae0*/  FSETP.GEU.AND P6, PT, R28, -126, PT ;  /* 0xc2fc00001c00780b */ /* 0x000fe20003fce000 */
[--C-:B------:R-:W-:Y:S01]  /*1af0*/  FFMA R23, R40, UR6, -R56.reuse ;  /* 0x0000000628177c23 */ /* 0x100fe20008000838 */
[----:B------:R-:W-:Y:S01]  /*1b00*/  FSETP.GEU.AND P2, PT, R15, -126, PT ;  /* 0xc2fc00000f00780b */ /* 0x000fe20003f4e000 */
[--C-:B------:R-:W-:Y:S01]  /*1b10*/  FFMA R18, R33, UR6, -R56.reuse ;  /* 0x0000000621127c23 */ /* 0x100fe20008000838 */
[----:B---3--:R-:W-:Y:S01]  /*1b20*/  FMNMX R9, R9, R14, !PT ;  /* 0x0000000e09097209 */ /* 0x008fe20007800000 */
[--C-:B------:R-:W-:Y:S01]  /*1b30*/  FFMA R37, R37, UR6, -R56.reuse ;  /* 0x0000000625257c23 */ /* 0x100fe20008000838 */
[----:B------:R-:W-:Y:S01]  /*1b40*/  FSETP.GEU.AND P4, PT, R11, -126, PT ;  /* 0xc2fc00000b00780b */ /* 0x000fe20003f8e000 */
[--C-:B------:R-:W-:Y:S01]  /*1b50*/  FFMA R22, R41, UR6, -R56.reuse ;  /* 0x0000000629167c23 */ /* 0x100fe20008000838 */
[----:B------:R-:W-:Y:S01]  /*1b60*/  FSETP.GEU.AND P1, PT, R17, -126, PT ;  /* 0xc2fc00001100780b */ /* 0x000fe20003f2e000 */
[----:B------:R-:W3:Y:S01]  /*1b70*/  SHFL.BFLY PT, R20, R9, 0x2, 0x1f ;  /* 0x0c401f0009147f89 */ /* 0x000ee200000e0000 */
[----:B------:R-:W-:Y:S01]  /*1b80*/  FSETP.GEU.AND P5, PT, R18, -126, PT ;  /* 0xc2fc00001200780b */ /* 0x000fe20003fae000 */
[----:B------:R-:W-:Y:S01]  /*1b90*/  @!P3 FMUL R24, R24, 0.5 ;  /* 0x3f0000001818b820 */ /* 0x000fe20000400000 */
[--C-:B------:R-:W-:Y:S01]  /*1ba0*/  FFMA R29, R44, UR6, -R56.reuse ;  /* 0x000000062c1d7c23 */ /* 0x100fe20008000838 */
[----:B------:R-:W-:Y:S01]  /*1bb0*/  @!P6 FMUL R28, R28, 0.5 ;  /* 0x3f0000001c1ce820 */ /* 0x000fe20000400000 */
[--C-:B------:R-:W-:Y:S01]  /*1bc0*/  FFMA R48, R48, UR6, -R56.reuse ;  /* 0x0000000630307c23 */ /* 0x100fe20008000838 */
[----:B------:R-:W4:Y:S01]  /*1bd0*/  MUFU.EX2 R10, R24 ;  /* 0x00000018000a7308 */ /* 0x000f220000000800 */
[----:B------:R-:W-:Y:S01]  /*1be0*/  @!P2 FMUL R15, R15, 0.5 ;  /* 0x3f0000000f0fa820 */ /* 0x000fe20000400000 */
[--C-:B------:R-:W-:Y:S01]  /*1bf0*/  FFMA R49, R49, UR6, -R56.reuse ;  /* 0x0000000631317c23 */ /* 0x100fe20008000838 */
[--C-:B------:R-:W-:Y:S01]  /*1c00*/  FFMA R52, R52, UR6, -R56.reuse ;  /* 0x0000000634347c23 */ /* 0x100fe20008000838 */
[----:B------:R-:W-:Y:S01]  /*1c10*/  @!P4 FMUL R11, R11, 0.5 ;  /* 0x3f0000000b0bc820 */ /* 0x000fe20000400000 */
[----:B------:R-:W-:Y:S01]  /*1c20*/  FFMA R53, R53, UR6, -R56 ;  /* 0x0000000635357c23 */ /* 0x000fe20008000838 */
[----:B------:R-:W-:-:S02]  /*1c30*/  @!P1 FMUL R17, R17, 0.5 ;  /* 0x3f00000011119820 */ /* 0x000fc40000400000 */
[----:B------:R5:W1:Y:S01]  /*1c40*/  MUFU.EX2 R14, R28 ;  /* 0x0000001c000e7308 */ /* 0x000a620000000800 */
[----:B------:R-:W-:-:S07]  /*1c50*/  @!P5 FMUL R18, R18, 0.5 ;  /* 0x3f0000001212d820 */ /* 0x000fce0000400000 */
[----:B------:R-:W2:Y:S01]  /*1c60*/  MUFU.EX2 R15, R15 ;  /* 0x0000000f000f7308 */ /* 0x000ea20000000800 */
[----:B----4-:R-:W-:Y:S01]  /*1c70*/  @!P3 FMUL R10, R10, R10 ;  /* 0x0000000a0a0ab220 */ /* 0x010fe20000400000 */
[----:B------:R-:W-:Y:S01]  /*1c80*/  FSETP.GEU.AND P3, PT, R19, -126, PT ;  /* 0xc2fc00001300780b */ /* 0x000fe20003f6e000 */
[----:B-----5:R-:W-:Y:S01]  /*1c90*/  FFMA R28, R45, UR6, -R56 ;  /* 0x000000062d1c7c23 */ /* 0x020fe20008000838 */
[----:B---3--:R-:W-:-:S04]  /*1ca0*/  FMNMX R9, R9, R20, !PT ;  /* 0x0000001409097209 */ /* 0x008fc80007800000 */
[----:B------:R-:W3:Y:S01]  /*1cb0*/  MUFU.EX2 R11, R11 ;  /* 0x0000000b000b7308 */ /* 0x000ee20000000800 */
[----:B-1----:R-:W-:Y:S01]  /*1cc0*/  @!P6 FMUL R14, R14, R14 ;  /* 0x0000000e0e0ee220 */ /* 0x002fe20000400000 */
[----:B------:R-:W-:-:S05]  /*1cd0*/  FSETP.GEU.AND P6, PT, R23, -126, PT ;  /* 0xc2fc00001700780b */ /* 0x000fca0003fce000 */
[----:B------:R-:W-:Y:S01]  /*1ce0*/  @!P3 FMUL R19, R19, 0.5 ;  /* 0x3f0000001313b820 */ /* 0x000fe20000400000 */
[----:B------:R-:W1:Y:S01]  /*1cf0*/  MUFU.EX2 R17, R17 ;  /* 0x0000001100117308 */ /* 0x000e620000000800 */
[----:B--2---:R-:W-:Y:S01]  /*1d00*/  @!P2 FMUL R15, R15, R15 ;  /* 0x0000000f0f0fa220 */ /* 0x004fe20000400000 */
[----:B------:R-:W-:-:S04]  /*1d10*/  FSETP.NEU.AND P2, PT, R9, -INF , PT ;  /* 0xff8000000900780b */ /* 0x000fc80003f4d000 */
[----:B------:R-:W-:Y:S01]  /*1d20*/  FSEL R24, R9, RZ, P2 ;  /* 0x000000ff09187208 */ /* 0x000fe20001000000 */
[----:B------:R-:W-:Y:S01]  /*1d30*/  @!P6 FMUL R23, R23, 0.5 ;  /* 0x3f0000001717e820 */ /* 0x000fe20000400000 */
[----:B------:R-:W2:Y:S01]  /*1d40*/  MUFU.EX2 R19, R19 ;  /* 0x0000001300137308 */ /* 0x000ea20000000800 */
[----:B---3--:R-:W-:Y:S01]  /*1d50*/  @!P4 FMUL R11, R11, R11 ;  /* 0x0000000b0b0bc220 */ /* 0x008fe20000400000 */
[----:B------:R-:W-:Y:S01]  /*1d60*/  FSETP.GEU.AND P4, PT, R37, -126, PT ;  /* 0xc2fc00002500780b */ /* 0x000fe20003f8e000 */
[----:B------:R-:W-:Y:S01]  /*1d70*/  FMUL R24, R24, UR6 ;  /* 0x0000000618187c20 */ /* 0x000fe20008400000 */
[----:B------:R-:W-:-:S03]  /*1d80*/  FSETP.GEU.AND P2, PT, R29, -126, PT ;  /* 0xc2fc00001d00780b */ /* 0x000fc60003f4e000 */
[--C-:B------:R-:W-:Y:S01]  /*1d90*/  FFMA R26, R26, UR6, -R24.reuse ;  /* 0x000000061a1a7c23 */ /* 0x100fe20008000818 */
[----:B------:R-:W3:Y:S01]  /*1da0*/  MUFU.EX2 R23, R23 ;  /* 0x0000001700177308 */ /* 0x000ee20000000800 */
[----:B-1----:R-:W-:Y:S01]  /*1db0*/  @!P1 FMUL R17, R17, R17 ;  /* 0x0000001111119220 */ /* 0x002fe20000400000 */
[----:B------:R-:W-:Y:S01]  /*1dc0*/  FSETP.GEU.AND P1, PT, R22, -126, PT ;  /* 0xc2fc00001600780b */ /* 0x000fe20003f2e000 */
[--C-:B------:R-:W-:Y:S01]  /*1dd0*/  FFMA R25, R30, UR6, -R24.reuse ;  /* 0x000000061e197c23 */ /* 0x100fe20008000818 */
[--C-:B------:R-:W-:Y:S01]  /*1de0*/  FFMA R27, R27, UR6, -R24.reuse ;  /* 0x000000061b1b7c23 */ /* 0x100fe20008000818 */
[--C-:B------:R-:W-:Y:S01]  /*1df0*/  FFMA R32, R31, UR6, -R24.reuse ;  /* 0x000000061f207c23 */ /* 0x100fe20008000818 */
[--C-:B------:R-:W-:Y:S01]  /*1e00*/  FFMA R34, R34, UR6, -R24.reuse ;  /* 0x0000000622227c23 */ /* 0x100fe20008000818 */
[----:B------:R-:W-:Y:S01]  /*1e10*/  @!P4 FMUL R37, R37, 0.5 ;  /* 0x3f0000002525c820 */ /* 0x000fe20000400000 */
[----:B------:R-:W1:Y:S01]  /*1e20*/  MUFU.EX2 R18, R18 ;  /* 0x0000001200127308 */ /* 0x000e620000000800 */
[----:B--2---:R-:W-:Y:S01]  /*1e30*/  @!P3 FMUL R19, R19, R19 ;  /* 0x000000131313b220 */ /* 0x004fe20000400000 */
[----:B------:R-:W-:Y:S01]  /*1e40*/  FSETP.GEU.AND P3, PT, R26, -126, PT ;  /* 0xc2fc00001a00780b */ /* 0x000fe20003f6e000 */
[----:B------:R-:W-:Y:S01]  /*1e50*/  @!P2 FMUL R29, R29, 0.5 ;  /* 0x3f0000001d1da820 */ /* 0x000fe20000400000 */
[--C-:B------:R-:W-:Y:S01]  /*1e60*/  FFMA R35, R35, UR6, -R24.reuse ;  /* 0x0000000623237c23 */ /* 0x100fe20008000818 */
[--C-:B------:R-:W-:Y:S01]  /*1e70*/  FFMA R36, R38, UR6, -R24.reuse ;  /* 0x0000000626247c23 */ /* 0x100fe20008000818 */
[--C-:B------:R-:W-:Y:S01]  /*1e80*/  FFMA R41, R43, UR6, -R24.reuse ;  /* 0x000000062b297c23 */ /* 0x100fe20008000818 */
[----:B------:R-:W-:Y:S01]  /*1e90*/  @!P1 FMUL R22, R22, 0.5 ;  /* 0x3f00000016169820 */ /* 0x000fe20000400000 */
[----:B------:R2:W4:Y:S01]  /*1ea0*/  MUFU.EX2 R20, R37 ;  /* 0x0000002500147308 */ /* 0x0005220000000800 */
[----:B---3--:R-:W-:Y:S01]  /*1eb0*/  @!P6 FMUL R23, R23, R23 ;  /* 0x000000171717e220 */ /* 0x008fe20000400000 */
[----:B------:R-:W-:Y:S01]  /*1ec0*/  FSETP.GEU.AND P6, PT, R25, -126, PT ;  /* 0xc2fc00001900780b */ /* 0x000fe20003fce000 */
[--C-:B------:R-:W-:Y:S01]  /*1ed0*/  FFMA R38, R42, UR6, -R24.reuse ;  /* 0x000000062a267c23 */ /* 0x100fe20008000818 */
[--C-:B------:R-:W-:Y:S01]  /*1ee0*/  FFMA R40, R46, UR6, -R24.reuse ;  /* 0x000000062e287c23 */ /* 0x100fe20008000818 */
[--C-:B------:R-:W-:Y:S01]  /*1ef0*/  FFMA R43, R47, UR6, -R24.reuse ;  /* 0x000000062f2b7c23 */ /* 0x100fe20008000818 */
[--C-:B------:R-:W-:Y:S01]  /*1f00*/  FFMA R50, R50, UR6, -R24.reuse ;  /* 0x0000000632327c23 */ /* 0x100fe20008000818 */
[----:B------:R-:W-:Y:S01]  /*1f10*/  @!P3 FMUL R26, R26, 0.5 ;  /* 0x3f0000001a1ab820 */ /* 0x000fe20000400000 */
[----:B------:R-:W3:Y:S01]  /*1f20*/  MUFU.EX2 R22, R22 ;  /* 0x0000001600167308 */ /* 0x000ee20000000800 */
[----:B-1----:R-:W-:Y:S01]  /*1f30*/  @!P5 FMUL R18, R18, R18 ;  /* 0x000000121212d220 */ /* 0x002fe20000400000 */
[----:B------:R-:W-:Y:S01]  /*1f40*/  FSETP.GEU.AND P5, PT, R28, -126, PT ;  /* 0xc2fc00001c00780b */ /* 0x000fe20003fae000 */
[--C-:B--2---:R-:W-:Y:S01]  /*1f50*/  FFMA R37, R39, UR6, -R24.reuse ;  /* 0x0000000627257c23 */ /* 0x104fe20008000818 */
[--C-:B------:R-:W-:Y:S01]  /*1f60*/  FFMA R51, R51, UR6, -R24.reuse ;  /* 0x0000000633337c23 */ /* 0x100fe20008000818 */
[--C-:B------:R-:W-:Y:S01]  /*1f70*/  FFMA R54, R54, UR6, -R24.reuse ;  /* 0x0000000636367c23 */ /* 0x100fe20008000818 */
[----:B------:R-:W-:Y:S01]  /*1f80*/  FFMA R55, R55, UR6, -R24 ;  /* 0x0000000637377c23 */ /* 0x000fe20008000818 */
[----:B------:R-:W-:Y:S01]  /*1f90*/  @!P6 FMUL R25, R25, 0.5 ;  /* 0x3f0000001919e820 */ /* 0x000fe20000400000 */
[----:B------:R-:W1:Y:S01]  /*1fa0*/  MUFU.EX2 R29, R29 ;  /* 0x0000001d001d7308 */ /* 0x000e620000000800 */
[----:B----4-:R-:W-:Y:S01]  /*1fb0*/  @!P4 FMUL R20, R20, R20 ;  /* 0x000000141414c220 */ /* 0x010fe20000400000 */
[----:B------:R-:W-:-:S05]  /*1fc0*/  FSETP.GEU.AND P4, PT, R27, -126, PT ;  /* 0xc2fc00001b00780b */ /* 0x000fca0003f8e000 */
[----:B------:R-:W-:Y:S01]  /*1fd0*/  @!P5 FMUL R28, R28, 0.5 ;  /* 0x3f0000001c1cd820 */ /* 0x000fe20000400000 */
[----:B------:R2:W4:Y:S01]  /*1fe0*/  MUFU.EX2 R33, R26 ;  /* 0x0000001a00217308 */ /* 0x0005220000000800 */
[----:B---3--:R-:W-:Y:S01]  /*1ff0*/  @!P1 FMUL R22, R22, R22 ;  /* 0x0000001616169220 */ /* 0x008fe20000400000 */
[----:B------:R-:W-:-:S05]  /*2000*/  FSETP.GEU.AND P1, PT, R32, -126, PT ;  /* 0xc2fc00002000780b */ /* 0x000fca0003f2e000 */
[----:B------:R-:W-:Y:S01]  /*2010*/  @!P4 FMUL R27, R27, 0.5 ;  /* 0x3f0000001b1bc820 */ /* 0x000fe20000400000 */
[----:B------:R-:W3:Y:S01]  /*2020*/  MUFU.EX2 R28, R28 ;  /* 0x0000001c001c7308 */ /* 0x000ee20000000800 */
[----:B--2---:R-:W-:Y:S01]  /*2030*/  P2R R26, PR, RZ, 0x40 ;  /* 0x00000040ff1a7803 */ /* 0x004fe20000000000 */
[----:B------:R-:W2:Y:S01]  /*2040*/  SYNCS.PHASECHK.TRANS64.TRYWAIT P6, [R2+URZ+0x7808], R57 ;  /* 0x00780839020075a7 */ /* 0x000ea200080c017f */
[----:B-1----:R-:W-:Y:S01]  /*2050*/  @!P2 FMUL R29, R29, R29 ;  /* 0x0000001d1d1da220 */ /* 0x002fe20000400000 */
[----:B------:R-:W-:-:S03]  /*2060*/  FSETP.GEU.AND P2, PT, R34, -126, PT ;  /* 0xc2fc00002200780b */ /* 0x000fc60003f4e000 */
[----:B------:R-:W-:Y:S01]  /*2070*/  @!P1 FMUL R32, R32, 0.5 ;  /* 0x3f00000020209820 */ /* 0x000fe20000400000 */
[----:B------:R-:W1:Y:S01]  /*2080*/  MUFU.EX2 R30, R27 ;  /* 0x0000001b001e7308 */ /* 0x000e620000000800 */
[----:B----4-:R-:W-:Y:S01]  /*2090*/  @!P3 FMUL R33, R33, R33 ;  /* 0x000000212121b220 */ /* 0x010fe20000400000 */
[----:B------:R-:W-:-:S06]  /*20a0*/  FSETP.GEU.AND P3, PT, R35, -126, PT ;  /* 0xc2fc00002300780b */ /* 0x000fcc0003f6e000 */
[----:B------:R4:W2:Y:S01]  /*20b0*/  MUFU.EX2 R31, R25 ;  /* 0x00000019001f7308 */ /* 0x0008a20000000800 */
[----:B------:R-:W-:Y:S01]  /*20c0*/  @!P2 FMUL R34, R34, 0.5 ;  /* 0x3f0000002222a820 */ /* 0x000fe20000400000 */
[----:B---3--:R-:W-:Y:S01]  /*20d0*/  @!P5 FMUL R28, R28, R28 ;  /* 0x0000001c1c1cd220 */ /* 0x008fe20000400000 */
[----:B------:R-:W-:-:S04]  /*20e0*/  FSETP.GEU.AND P5, PT, R37, -126, PT ;  /* 0xc2fc00002500780b */ /* 0x000fc80003fae000 */
[----:B------:R-:W-:Y:S01]  /*20f0*/  @!P3 FMUL R35, R35, 0.5 ;  /* 0x3f0000002323b820 */ /* 0x000fe20000400000 */
[----:B------:R-:W3:Y:S01]  /*2100*/  MUFU.EX2 R32, R32 ;  /* 0x0000002000207308 */ /* 0x000ee20000000800 */
[----:B-1----:R-:W-:Y:S01]  /*2110*/  @!P4 FMUL R30, R30, R30 ;  /* 0x0000001e1e1ec220 */ /* 0x002fe20000400000 */
[----:B------:R-:W-:-:S06]  /*2120*/  FSETP.GEU.AND P4, PT, R36, -126, PT ;  /* 0xc2fc00002400780b */ /* 0x000fcc0003f8e000 */
[----:B------:R-:W1:Y:S08]  /*2130*/  MUFU.EX2 R34, R34 ;  /* 0x0000002200227308 */ /* 0x000e700000000800 */
[----:B------:R-:W1:Y:S01]  /*2140*/  MUFU.EX2 R35, R35 ;  /* 0x0000002300237308 */ /* 0x000e620000000800 */
[----:B--234-:R-:W-:Y:S05]  /*2150*/  @!P6 BRA `(.L_x_23) ;  /* 0x000000400084e947 */ /* 0x01cfea0003800000 */
.L_x_68:
[----:B------:R-:W-:Y:S01]  /*2160*/  ISETP.NE.AND P6, PT, R26, RZ, PT ;  /* 0x000000ff1a00720c */ /* 0x000fe20003fc5270 */
[----:B------:R-:W-:Y:S01]  /*2170*/  @!P1 FMUL R32, R32, R32 ;  /* 0x0000002020209220 */ /* 0x000fe20000400000 */
[----:B------:R-:W-:Y:S01]  /*2180*/  F2FP.F16.F32.PACK_AB R24, R11, R10 ;  /* 0x0000000a0b18723e */ /* 0x000fe200000000ff */
[----:B------:R-:W-:Y:S01]  /*2190*/  UIADD3 UR6, UR14, 0x180, URZ ;  /* 0x000001800e067890 */ /* 0x000fe2000fffe03f */
[----:B------:R-:W-:Y:S01]  /*21a0*/  F2FP.F16.F32.PACK_AB R26, R15, R14 ;  /* 0x0000000e0f1a723e */ /* 0x000fe200000000ff */
[----:B------:R-:W-:Y:S01]  /*21b0*/  UMOV UR7, 0xc0000010 ;  /* 0xc000001000077882 */ /* 0x000fe20000000000 */
[----:B------:R-:W-:Y:S01]  /*21c0*/  F2FP.F16.F32.PACK_AB R25, R30, R33 ;  /* 0x000000211e19723e */ /* 0x000fe200000000ff */
[----:B------:R-:W-:Y:S01]  /*21d0*/  UIADD3 UR8, UR14, 0x200, URZ ;  /* 0x000002000e087890 */ /* 0x000fe2000fffe03f */
[----:B------:R-:W-:Y:S01]  /*21e0*/  @!P4 FMUL R36, R36, 0.5 ;  /* 0x3f0000002424c820 */ /* 0x000fe20000400000 */
[----:B------:R-:W-:Y:S01]  /*21f0*/  UIADD3 UR10, UR14, 0x280, URZ ;  /* 0x000002800e0a7890 */ /* 0x000fe2000fffe03f */
[----:B------:R-:W-:Y:S01]  /*2200*/  @!P5 FMUL R37, R37, 0.5 ;  /* 0x3f0000002525d820 */ /* 0x000fe20000400000 */
[----:B------:R-:W-:Y:S01]  /*2210*/  UMOV UR11, 0xc0000010 ;  /* 0xc0000010000b7882 */ /* 0x000fe20000000000 */
[----:B-1----:R-:W-:Y:S01]  /*2220*/  @!P2 FMUL R34, R34, R34 ;  /* 0x000000222222a220 */ /* 0x002fe20000400000 */
[----:B------:R-:W-:Y:S01]  /*2230*/  @!P6 FMUL R31, R31, R31 ;  /* 0x0000001f1f1fe220 */ /* 0x000fe20000400000 */
[----:B------:R-:W1:Y:S01]  /*2240*/  MUFU.EX2 R36, R36 ;  /* 0x0000002400247308 */ /* 0x000e620000000800 */
[----:B------:R-:W-:Y:S01]  /*2250*/  @!P3 FMUL R35, R35, R35 ;  /* 0x000000232323b220 */ /* 0x000fe20000400000 */
[----:B------:R-:W-:Y:S01]  /*2260*/  FSETP.GEU.AND P2, PT, R38, -126, PT ;  /* 0xc2fc00002600780b */ /* 0x000fe20003f4e000 */
[----:B------:R-:W-:Y:S01]  /*2270*/  FADD R10, R10, R23 ;  /* 0x000000170a0a7221 */ /* 0x000fe20000000000 */
[----:B------:R-:W-:Y:S01]  /*2280*/  F2FP.F16.F32.PACK_AB R27, R32, R31 ;  /* 0x0000001f201b723e */ /* 0x000fe200000000ff */
[----:B------:R-:W-:Y:S01]  /*2290*/  FADD R14, R14, R29 ;  /* 0x0000001d0e0e7221 */ /* 0x000fe20000000000 */
[----:B------:R-:W-:Y:S01]  /*22a0*/  FSETP.GEU.AND P3, PT, R41, -126, PT ;  /* 0xc2fc00002900780b */ /* 0x000fe20003f6e000 */
[----:B------:R-:W-:Y:S01]  /*22b0*/  FADD R15, R15, R28 ;  /* 0x0000001c0f0f7221 */ /* 0x000fe20000000000 */
[----:B------:R-:W-:Y:S01]  /*22c0*/  WARPGROUP.ARRIVE ;  /* 0x00000000000079c5 */ /* 0x000fe20000000000 */
[----:B------:R-:W3:Y:S01]  /*22d0*/  MUFU.EX2 R37, R37 ;  /* 0x0000002500257308 */ /* 0x000ee20000000800 */
[----:B------:R-:W-:-:S02]  /*22e0*/  FSETP.GEU.AND P6, PT, R48, -126, PT ;  /* 0xc2fc00003000780b */ /* 0x000fc40003fce000 */
[----:B------:R-:W-:Y:S02]  /*22f0*/  FSETP.GEU.AND P1, PT, R49, -126, PT ;  /* 0xc2fc00003100780b */ /* 0x000fe40003f2e000 */
[----:B------:R-:W-:Y:S01]  /*2300*/  HGMMA.64x16x16.F32 R72, R24, gdesc[UR4].tnspB, RZ, !UPT, gsb0 ;  /* 0x4020000418487df0 */ /* 0x000fe2000c0008ff */
[----:B------:R-:W-:Y:S01]  /*2310*/  UMOV UR6, UR8 ;  /* 0x0000000800067c82 */ /* 0x000fe20008000000 */
[----:B------:R-:W-:Y:S01]  /*2320*/  UMOV UR7, 0xc0000010 ;  /* 0xc000001000077882 */ /* 0x000fe20000000000 */
[----:B-1----:R-:W-:Y:S01]  /*2330*/  @!P4 FMUL R36, R36, R36 ;  /* 0x000000242424c220 */ /* 0x002fe20000400000 */
[----:B------:R-:W-:Y:S01]  /*2340*/  UIADD3 UR8, UR14, 0x220, URZ ;  /* 0x000002200e087890 */ /* 0x000fe2000fffe03f */
[----:B------:R-:W-:Y:S01]  /*2350*/  FSETP.GEU.AND P4, PT, R40, -126, PT ;  /* 0xc2fc00002800780b */ /* 0x000fe20003f8e000 */
[----:B------:R-:W-:Y:S01]  /*2360*/  @!P2 FMUL R38, R38, 0.5 ;  /* 0x3f0000002626a820 */ /* 0x000fe20000400000 */
[----:B------:R-:W-:Y:S02]  /*2370*/  @!P3 FMUL R41, R41, 0.5 ;  /* 0x3f0000002929b820 */ /* 0x000fe40000400000 */
[----:B------:R-:W-:-:S02]  /*2380*/  @!P6 FMUL R48, R48, 0.5 ;  /* 0x3f0000003030e820 */ /* 0x000fc40000400000 */
[----:B------:R-:W-:Y:S01]  /*2390*/  @!P1 FMUL R49, R49, 0.5 ;  /* 0x3f00000031319820 */ /* 0x000fe20000400000 */
[----:B---3--:R-:W-:Y:S01]  /*23a0*/  @!P5 FMUL R37, R37, R37 ;  /* 0x000000252525d220 */ /* 0x008fe20000400000 */
[----:B------:R-:W-:Y:S01]  /*23b0*/  FSETP.GEU.AND P5, PT, R43, -126, PT ;  /* 0xc2fc00002b00780b */ /* 0x000fe20003fae000 */
[----:B------:R-:W1:Y:S04]  /*23c0*/  MUFU.EX2 R38, R38 ;  /* 0x0000002600267308 */ /* 0x000e680000000800 */
[----:B------:R-:W-:-:S04]  /*23d0*/  @!P4 FMUL R40, R40, 0.5 ;  /* 0x3f0000002828c820 */ /* 0x000fc80000400000 */
[----:B------:R-:W3:Y:S04]  /*23e0*/  MUFU.EX2 R41, R41 ;  /* 0x0000002900297308 */ /* 0x000ee80000000800 */
[----:B------:R-:W-:-:S04]  /*23f0*/  @!P5 FMUL R43, R43, 0.5 ;  /* 0x3f0000002b2bd820 */ /* 0x000fc80000400000 */
[----:B------:R-:W4:Y:S01]  /*2400*/  MUFU.EX2 R40, R40 ;  /* 0x0000002800287308 */ /* 0x000f220000000800 */
[----:B-1----:R-:W-:Y:S01]  /*2410*/  @!P2 FMUL R38, R38, R38 ;  /* 0x000000262626a220 */ /* 0x002fe20000400000 */
[----:B------:R-:W-:-:S03]  /*2420*/  FSETP.GEU.AND P2, PT, R50, -126, PT ;  /* 0xc2fc00003200780b */ /* 0x000fc60003f4e000 */
[----:B------:R-:W-:-:S03]  /*2430*/  FADD R33, R33, R38 ;  /* 0x0000002621217221 */ /* 0x000fc60000000000 */
[----:B------:R-:W1:Y:S01]  /*2440*/  MUFU.EX2 R43, R43 ;  /* 0x0000002b002b7308 */ /* 0x000e620000000800 */
[----:B---3--:R-:W-:Y:S01]  /*2450*/  @!P3 FMUL R41, R41, R41 ;  /* 0x000000292929b220 */ /* 0x008fe20000400000 */
[----:B------:R-:W-:Y:S01]  /*2460*/  FSETP.GEU.AND P3, PT, R51, -126, PT ;  /* 0xc2fc00003300780b */ /* 0x000fe20003f6e000 */
[----:B------:R-:W-:Y:S02]  /*2470*/  WARPGROUP.DEPBAR.LE gsb0, 0x0 ;  /* 0x00008000000079c5 */ /* 0x000fe40000010000 */
[----:B------:R-:W-:Y:S02]  /*2480*/  WARPGROUP.ARRIVE ;  /* 0x00000000000079c5 */ /* 0x000fe40000000000 */
[----:B------:R-:W-:Y:S01]  /*2490*/  @!P2 FMUL R50, R50, 0.5 ;  /* 0x3f0000003232a820 */ /* 0x000fe20000400000 */
[----:B------:R-:W3:Y:S01]  /*24a0*/  MUFU.EX2 R48, R48 ;  /* 0x0000003000307308 */ /* 0x000ee20000000800 */
[----:B----4-:R-:W-:Y:S01]  /*24b0*/  @!P4 FMUL R40, R40, R40 ;  /* 0x000000282828c220 */ /* 0x010fe20000400000 */
[----:B------:R-:W-:Y:S01]  /*24c0*/  FSETP.GEU.AND P4, PT, R54, -126, PT ;  /* 0xc2fc00003600780b */ /* 0x000fe20003f8e000 */
[----:B------:R-:W-:Y:S01]  /*24d0*/  FADD R30, R30, R41 ;  /* 0x000000291e1e7221 */ /* 0x000fe20000000000 */
[----:B------:R-:W-:Y:S01]  /*24e0*/  HGMMA.64x16x16.F32 R64, R24, gdesc[UR4].tnspB, RZ, !UPT, gsb0 ;  /* 0x4020000418407df0 */ /* 0x000fe2000c0008ff */
[----:B------:R-:W-:Y:S01]  /*24f0*/  UIADD3 UR6, UR14, 0x1a0, URZ ;  /* 0x000001a00e067890 */ /* 0x000fe2000fffe03f */
[----:B------:R-:W-:Y:S01]  /*2500*/  FADD R31, R31, R40 ;  /* 0x000000281f1f7221 */ /* 0x000fe20000000000 */
[----:B------:R-:W-:Y:S01]  /*2510*/  UMOV UR7, 0xc0000010 ;  /* 0xc000001000077882 */ /* 0x000fe20000000000 */
[----:B------:R-:W4:Y:S01]  /*2520*/  MUFU.EX2 R39, R49 ;  /* 0x0000003100277308 */ /* 0x000f220000000800 */
[----:B-1----:R-:W-:Y:S01]  /*2530*/  @!P5 FMUL R43, R43, R43 ;  /* 0x0000002b2b2bd220 */ /* 0x002fe20000400000 */
[----:B------:R-:W-:Y:S01]  /*2540*/  FSETP.GEU.AND P5, PT, R55, -126, PT ;  /* 0xc2fc00003700780b */ /* 0x000fe20003fae000 */
[----:B------:R-:W-:-:S02]  /*2550*/  @!P3 FMUL R51, R51, 0.5 ;  /* 0x3f0000003333b820 */ /* 0x000fc40000400000 */
[----:B------:R-:W-:Y:S02]  /*2560*/  FADD R32, R32, R43 ;  /* 0x0000002b20207221 */ /* 0x000fe40000000000 */
[----:B------:R-:W-:Y:S01]  /*2570*/  @!P4 FMUL R54, R54, 0.5 ;  /* 0x3f0000003636c820 */ /* 0x000fe20000400000 */
[----:B------:R-:W1:Y:S01]  /*2580*/  MUFU.EX2 R45, R50 ;  /* 0x00000032002d7308 */ /* 0x000e620000000800 */
[----:B---3--:R-:W-:Y:S01]  /*2590*/  @!P6 FMUL R48, R48, R48 ;  /* 0x000000303030e220 */ /* 0x008fe20000400000 */
[----:B------:R-:W-:-:S05]  /*25a0*/  FSETP.GEU.AND P6, PT, R52, -126, PT ;  /* 0xc2fc00003400780b */ /* 0x000fca0003fce000 */
[----:B------:R-:W-:Y:S01]  /*25b0*/  @!P5 FMUL R55, R55, 0.5 ;  /* 0x3f0000003737d820 */ /* 0x000fe20000400000 */
[----:B------:R-:W3:Y:S01]  /*25c0*/  MUFU.EX2 R42, R51 ;  /* 0x00000033002a7308 */ /* 0x000ee20000000800 */
[----:B----4-:R-:W-:Y:S01]  /*25d0*/  @!P1 FMUL R39, R39, R39 ;  /* 0x0000002727279220 */ /* 0x010fe20000400000 */
[----:B------:R-:W-:-:S05]  /*25e0*/  FSETP.GEU.AND P1, PT, R53, -126, PT ;  /* 0xc2fc00003500780b */ /* 0x000fca0003f2e000 */
[----:B------:R-:W-:Y:S01]  /*25f0*/  @!P6 FMUL R52, R52, 0.5 ;  /* 0x3f0000003434e820 */ /* 0x000fe20000400000 */
[----:B------:R-:W4:Y:S01]  /*2600*/  MUFU.EX2 R47, R54 ;  /* 0x00000036002f7308 */ /* 0x000f220000000800 */
[----:B-1----:R-:W-:-:S06]  /*2610*/  @!P2 FMUL R45, R45, R45 ;  /* 0x0000002d2d2da220 */ /* 0x002fcc0000400000 */
[----:B------:R-:W-:Y:S01]  /*2620*/  @!P1 FMUL R53, R53, 0.5 ;  /* 0x3f00000035359820 */ /* 0x000fe20000400000 */
[----:B------:R-:W1:Y:S01]  /*2630*/  MUFU.EX2 R52, R52 ;  /* 0x0000003400347308 */ /* 0x000e620000000800 */
[----:B---3--:R-:W-:Y:S01]  /*2640*/  @!P3 FMUL R42, R42, R42 ;  /* 0x0000002a2a2ab220 */ /* 0x008fe20000400000 */
[----:B------:R-:W-:Y:S02]  /*2650*/  WARPGROUP.DEPBAR.LE gsb0, 0x0 ;  /* 0x00008000000079c5 */ /* 0x000fe40000010000 */
[----:B--2---:R-:W-:-:S04]  /*2660*/  WARPGROUP.ARRIVE ;  /* 0x00000000000079c5 */ /* 0x004fc80000000000 */
[----:B------:R-:W2:Y:S01]  /*2670*/  MUFU.EX2 R53, R53 ;  /* 0x0000003500357308 */ /* 0x000ea20000000800 */
[----:B----4-:R-:W-:Y:S01]  /*2680*/  @!P4 FMUL R47, R47, R47 ;  /* 0x0000002f2f2fc220 */ /* 0x010fe20000400000 */
[----:B------:R-:W-:Y:S01]  /*2690*/  HGMMA.64x16x16.F32 R56, R24, gdesc[UR8].tnspB, RZ, !UPT, gsb0 ;  /* 0x4020000818387df0 */ /* 0x000fe2000c0008ff */
[----:B------:R-:W-:Y:S01]  /*26a0*/  UIADD3 UR10, UR14, 0x2a0, URZ ;  /* 0x000002a00e0a7890 */ /* 0x000fe2000fffe03f */
[----:B------:R-:W-:-:S04]  /*26b0*/  UMOV UR11, 0xc0000010 ;  /* 0xc0000010000b7882 */ /* 0x000fc80000000000 */
[----:B------:R-:W3:Y:S01]  /*26c0*/  MUFU.EX2 R44, R55 ;  /* 0x00000037002c7308 */ /* 0x000ee20000000800 */
[----:B-1----:R-:W-:Y:S01]  /*26d0*/  @!P6 FMUL R52, R52, R52 ;  /* 0x000000343434e220 */ /* 0x002fe20000400000 */
[----:B--2---:R-:W-:Y:S01]  /*26e0*/  @!P1 FMUL R53, R53, R53 ;  /* 0x0000003535359220 */ /* 0x004fe20000400000 */
[----:B------:R-:W-:Y:S01]  /*26f0*/  ISETP.GE.AND P1, PT, R21, 0x41, PT ;  /* 0x000000411500780c */ /* 0x000fe20003f26270 */
[----:B---3--:R-:W-:Y:S01]  /*2700*/  @!P5 FMUL R44, R44, R44 ;  /* 0x0000002c2c2cd220 */ /* 0x008fe20000400000 */
[----:B------:R-:W-:Y:S02]  /*2710*/  WARPGROUP.DEPBAR.LE gsb0, 0x0 ;  /* 0x00008000000079c5 */ /* 0x000fe40000010000 */
[----:B------:R-:W-:Y:S01]  /*2720*/  F2FP.F16.F32.PACK_AB R24, R18, R17 ;  /* 0x000000111218723e */ /* 0x000fe200000000ff */
[----:B------:R-:W-:Y:S01]  /*2730*/  FADD R17, R17, R48 ;  /* 0x0000003011117221 */ /* 0x000fe20000000000 */
[C---:B------:R-:W-:Y:S01]  /*2740*/  F2FP.F16.F32.PACK_AB R26, R20.reuse, R19 ;  /* 0x00000013141a723e */ /* 0x040fe200000000ff */
[----:B------:R-:W-:Y:S01]  /*2750*/  FADD R19, R19, R52 ;  /* 0x0000003413137221 */ /* 0x000fe20000000000 */
[----:B------:R-:W-:Y:S01]  /*2760*/  F2FP.F16.F32.PACK_AB R25, R35, R34 ;  /* 0x000000222319723e */ /* 0x000fe200000000ff */
[----:B------:R-:W-:Y:S01]  /*2770*/  FADD R20, R20, R53 ;  /* 0x0000003514147221 */ /* 0x000fe20000000000 */
[----:B------:R-:W-:Y:S01]  /*2780*/  F2FP.F16.F32.PACK_AB R27, R37, R36 ;  /* 0x00000024251b723e */ /* 0x000fe200000000ff */
[----:B------:R-:W-:Y:S01]  /*2790*/  FADD R34, R34, R45 ;  /* 0x0000002d22227221 */ /* 0x000fe20000000000 */
[----:B------:R-:W-:Y:S01]  /*27a0*/  FADD R36, R36, R47 ;  /* 0x0000002f24247221 */ /* 0x000fe20000000000 */
[----:B------:R-:W-:Y:S01]  /*27b0*/  FADD R35, R35, R42 ;  /* 0x0000002a23237221 */ /* 0x000fe20000000000 */
[----:B------:R-:W-:Y:S01]  /*27c0*/  WARPGROUP.ARRIVE ;  /* 0x00000000000079c5 */ /* 0x000fe20000000000 */
[----:B------:R-:W-:Y:S01]  /*27d0*/  FADD R37, R37, R44 ;  /* 0x0000002c25257221 */ /* 0x000fe20000000000 */
[----:B------:R-:W-:Y:S01]  /*27e0*/  FADD R10, R10, R17 ;  /* 0x000000110a0a7221 */ /* 0x000fe20000000000 */
[----:B------:R-:W-:Y:S01]  /*27f0*/  FADD R19, R14, R19 ;  /* 0x000000130e137221 */ /* 0x000fe20000000000 */
[----:B------:R-:W-:Y:S01]  /*2800*/  FADD R15, R15, R20 ;  /* 0x000000140f0f7221 */ /* 0x000fe20000000000 */
[----:B------:R-:W-:Y:S01]  /*2810*/  FADD R33, R33, R34 ;  /* 0x0000002221217221 */ /* 0x000fe20000000000 */
[----:B------:R-:W-:Y:S01]  /*2820*/  HGMMA.64x16x16.F32 R72, R24, gdesc[UR4].tnspB, R72, gsb0 ;  /* 0x4020000418487df0 */ /* 0x000fe20008000848 */
[----:B------:R-:W-:Y:S01]  /*2830*/  UMOV UR6, UR8 ;  /* 0x0000000800067c82 */ /* 0x000fe20008000000 */
[----:B------:R-:W-:Y:S01]  /*2840*/  UMOV UR7, 0xc0000010 ;  /* 0xc000001000077882 */ /* 0x000fe20000000000 */
[----:B------:R-:W-:Y:S01]  /*2850*/  UIADD3 UR8, UR14, 0x240, URZ ;  /* 0x000002400e087890 */ /* 0x000fe2000fffe03f */
[----:B------:R-:W-:Y:S01]  /*2860*/  FADD R36, R31, R36 ;  /* 0x000000241f247221 */ /* 0x000fe20000000000 */
[----:B------:R-:W-:Y:S01]  /*2870*/  FADD R30, R30, R35 ;  /* 0x000000231e1e7221 */ /* 0x000fe20000000000 */
[----:B------:R-:W-:Y:S01]  /*2880*/  FADD R37, R32, R37 ;  /* 0x0000002520257221 */ /* 0x000fe20000000000 */
[----:B------:R-:W-:Y:S01]  /*2890*/  FADD R10, R10, R19 ;  /* 0x000000130a0a7221 */ /* 0x000fe20000000000 */
[----:B------:R-:W-:-:S02]  /*28a0*/  FADD R33, R33, R36 ;  /* 0x0000002421217221 */ /* 0x000fc40000000000 */
[----:B------:R-:W-:-:S04]  /*28b0*/  FADD R30, R30, R37 ;  /* 0x000000251e1e7221 */ /* 0x000fc80000000000 */
[----:B------:R-:W-:Y:S01]  /*28c0*/  FADD R14, R33, R30 ;  /* 0x0000001e210e7221 */ /* 0x000fe20000000000 */
[----:B------:R-:W-:Y:S02]  /*28d0*/  WARPGROUP.DEPBAR.LE gsb0, 0x0 ;  /* 0x00008000000079c5 */ /* 0x000fe40000010000 */
[----:B------:R-:W-:-:S06]  /*28e0*/  WARPGROUP.ARRIVE ;  /* 0x00000000000079c5 */ /* 0x000fcc0000000000 */
[----:B------:R-:W-:Y:S01]  /*28f0*/  HGMMA.64x16x16.F32 R64, R24, gdesc[UR4].tnspB, R64, gsb0 ;  /* 0x4020000418407df0 */ /* 0x000fe20008000840 */
[----:B------:R-:W-:Y:S01]  /*2900*/  UIADD3 UR6, UR14, 0x1c0, URZ ;  /* 0x000001c00e067890 */ /* 0x000fe2000fffe03f */
[----:B------:R-:W-:Y:S01]  /*2910*/  UMOV UR7, 0xc0000010 ;  /* 0xc000001000077882 */ /* 0x000fe20000000000 */
[----:B------:R-:W-:Y:S02]  /*2920*/  WARPGROUP.DEPBAR.LE gsb0, 0x0 ;  /* 0x00008000000079c5 */ /* 0x000fe40000010000 */
[----:B------:R-:W-:-:S06]  /*2930*/  WARPGROUP.ARRIVE ;  /* 0x00000000000079c5 */ /* 0x000fcc0000000000 */
[----:B------:R-:W-:Y:S01]  /*2940*/  HGMMA.64x16x16.F32 R56, R24, gdesc[UR8].tnspB, R56, gsb0 ;  /* 0x4020000818387df0 */ /* 0x000fe20008000838 */
[----:B------:R-:W-:Y:S01]  /*2950*/  UIADD3 UR10, UR14, 0x2c0, URZ ;  /* 0x000002c00e0a7890 */ /* 0x000fe2000fffe03f */
[----:B------:R-:W-:Y:S01]  /*2960*/  UMOV UR11, 0xc0000010 ;  /* 0xc0000010000b7882 */ /* 0x000fe20000000000 */
[----:B------:R-:W-:Y:S02]  /*2970*/  WARPGROUP.DEPBAR.LE gsb0, 0x0 ;  /* 0x00008000000079c5 */ /* 0x000fe40000010000 */
[----:B------:R-:W-:Y:S01]  /*2980*/  F2FP.F16.F32.PACK_AB R24, R22, R23 ;  /* 0x000000171618723e */ /* 0x000fe200000000ff */
[----:B------:R-:W-:Y:S01]  /*2990*/  FADD R22, R11, R22 ;  /* 0x000000160b167221 */ /* 0x000fe20000000000 */
[----:B------:R-:W-:Y:S02]  /*29a0*/  F2FP.F16.F32.PACK_AB R26, R28, R29 ;  /* 0x0000001d1c1a723e */ /* 0x000fe400000000ff */
[----:B------:R-:W-:Y:S02]  /*29b0*/  F2FP.F16.F32.PACK_AB R25, R41, R38 ;  /* 0x000000262919723e */ /* 0x000fe400000000ff */
[----:B------:R-:W-:-:S02]  /*29c0*/  F2FP.F16.F32.PACK_AB R27, R43, R40 ;  /* 0x000000282b1b723e */ /* 0x000fc400000000ff */
[----:B------:R-:W-:Y:S02]  /*29d0*/  IADD3 R11, R2, 0x7820, RZ ;  /* 0x00007820020b7810 */ /* 0x000fe40007ffe0ff */
[----:B------:R-:W-:-:S06]  /*29e0*/  WARPGROUP.ARRIVE ;  /* 0x00000000000079c5 */ /* 0x000fcc0000000000 */
[----:B------:R-:W-:Y:S01]  /*29f0*/  HGMMA.64x16x16.F32 R72, R24, gdesc[UR4].tnspB, R72, gsb0 ;  /* 0x4020000418487df0 */ /* 0x000fe20008000848 */
[----:B------:R-:W-:Y:S01]  /*2a00*/  UMOV UR6, UR8 ;  /* 0x0000000800067c82 */ /* 0x000fe20008000000 */
[----:B------:R-:W-:Y:S01]  /*2a10*/  UMOV UR7, 0xc0000010 ;  /* 0xc000001000077882 */ /* 0x000fe20000000000 */
[----:B------:R-:W-:Y:S01]  /*2a20*/  UIADD3 UR8, UR14, 0x260, URZ ;  /* 0x000002600e087890 */ /* 0x000fe2000fffe03f */
        /* <DEDUP_REMOVED lines=14> */
[----:B------:R-:W-:Y:S01]  /*2b10*/  F2FP.F16.F32.PACK_AB R25, R42, R45 ;  /* 0x0000002d2a19723e */ /* 0x000fe200000000ff */
[----:B------:R-:W-:Y:S01]  /*2b20*/  FADD R22, R22, R39 ;  /* 0x0000002716167221 */ /* 0x000fe20000000000 */
[----:B------:R-:W-:-:S02]  /*2b30*/  F2FP.F16.F32.PACK_AB R27, R44, R47 ;  /* 0x0000002f2c1b723e */ /* 0x000fc400000000ff */
[----:B------:R-:W-:Y:S01]  /*2b40*/  PRMT R18, RZ, 0x654, R11 ;  /* 0x00000654ff127816 */ /* 0x000fe2000000000b */
[----:B------:R-:W-:Y:S01]  /*2b50*/  FADD R15, R22, R15 ;  /* 0x0000000f160f7221 */ /* 0x000fe20000000000 */
[----:B------:R-:W-:-:S03]  /*2b60*/  WARPGROUP.ARRIVE ;  /* 0x00000000000079c5 */ /* 0x000fc60000000000 */
[----:B------:R-:W-:-:S03]  /*2b70*/  FADD R17, R10, R15 ;  /* 0x0000000f0a117221 */ /* 0x000fc60000000000 */
[----:B------:R-:W-:Y:S01]  /*2b80*/  HGMMA.64x16x16.F32 R72, R24, gdesc[UR4].tnspB, R72, gsb0 ;  /* 0x4020000418487df0 */ /* 0x000fe20008000848 */
[----:B------:R-:W-:Y:S01]  /*2b90*/  UMOV UR6, UR8 ;  /* 0x0000000800067c82 */ /* 0x000fe20008000000 */
[----:B------:R-:W-:Y:S01]  /*2ba0*/  UMOV UR7, 0xc0000010 ;  /* 0xc000001000077882 */ /* 0x000fe20000000000 */
[----:B------:R-:W-:Y:S02]  /*2bb0*/  WARPGROUP.DEPBAR.LE gsb0, 0x0 ;  /* 0x00008000000079c5 */ /* 0x000fe40000010000 */
[----:B------:R-:W-:-:S06]  /*2bc0*/  WARPGROUP.ARRIVE ;  /* 0x00000000000079c5 */ /* 0x000fcc0000000000 */
[----:B------:R-:W-:Y:S03]  /*2bd0*/  HGMMA.64x16x16.F32 R64, R24, gdesc[UR4].tnspB, R64, gsb0 ;  /* 0x4020000418407df0 */ /* 0x000fe60008000840 */
[----:B------:R-:W-:Y:S02]  /*2be0*/  WARPGROUP.DEPBAR.LE gsb0, 0x0 ;  /* 0x00008000000079c5 */ /* 0x000fe40000010000 */
[----:B------:R-:W-:-:S06]  /*2bf0*/  WARPGROUP.ARRIVE ;  /* 0x00000000000079c5 */ /* 0x000fcc0000000000 */
[----:B------:R-:W-:Y:S03]  /*2c00*/  HGMMA.64x16x16.F32 R56, R24, gdesc[UR8].tnspB, R56, gsb0 ;  /* 0x4020000818387df0 */ /* 0x000fe60008000838 */
[----:B------:R-:W-:Y:S02]  /*2c10*/  WARPGROUP.DEPBAR.LE gsb0, 0x0 ;  /* 0x00008000000079c5 */ /* 0x000fe40000010000 */
[----:B------:R1:W-:Y:S01]  /*2c20*/  SYNCS.ARRIVE.TRANS64.RED.A1T0 RZ, [R18+URZ], RZ ;  /* 0x000000ff12ff79a7 */ /* 0x0003e2000810043f */
[----:B------:R-:W-:Y:S05]  /*2c30*/  @!P1 BRA `(.L_x_24) ;  /* 0x00000020008c9947 */ /* 0x000fea0003800000 */
[----:B------:R-:W-:Y:S01]  /*2c40*/  LOP3.LUT R12, R12, 0x1f, RZ, 0xc0, !PT ;  /* 0x0000001f0c0c7812 */ /* 0x000fe200078ec0ff */
[----:B------:R-:W-:Y:S01]  /*2c50*/  IMAD.MOV.U32 R23, RZ, RZ, R4 ;  /* 0x000000ffff177224 */ /* 0x000fe200078e0004 */
[----:B------:R-:W-:Y:S01]  /*2c60*/  MOV R10, 0x1 ;  /* 0x00000001000a7802 */ /* 0x000fe20000000f00 */
[----:B------:R-:W-:Y:S01]  /*2c70*/  IMAD.MOV.U32 R21, RZ, RZ, R9 ;  /* 0x000000ffff157224 */ /* 0x000fe200078e0009 */
[----:B------:R-:W-:Y:S01]  /*2c80*/  ULDC.64 UR38, c[0x0][0x198] ;  /* 0x0000660000267ab9 */ /* 0x000fe20000000a00 */
[----:B------:R-:W-:Y:S01]  /*2c90*/  IMAD.MOV.U32 R15, RZ, RZ, 0x2 ;  /* 0x00000002ff0f7424 */ /* 0x000fe200078e00ff */
[----:B------:R-:W-:-:S06]  /*2ca0*/  ULDC UR15, c[0x0][0x604] ;  /* 0x00018100000f7ab9 */ /* 0x000fcc0000000800 */
.L_x_37:
[----:B------:R-:W-:Y:S01]  /*2cb0*/  IMAD R9, R15, 0x8, R2 ;  /* 0x000000080f097824 */ /* 0x000fe200078e0202 */
[----:B------:R-:W-:-:S07]  /*2cc0*/  SHF.L.U32 R4, R8, 0x1f, RZ ;  /* 0x0000001f08047819 */ /* 0x000fce00000006ff */
[----:B------:R-:W-:Y:S05]  /*2cd0*/  YIELD ;  /* 0x0000000000007946 */ /* 0x000fea0003800000 */
[----:B------:R-:W2:Y:S02]  /*2ce0*/  SYNCS.PHASECHK.TRANS64.TRYWAIT P1, [R9+URZ+0x7800], R4 ;  /* 0x00780004090075a7 */ /* 0x000ea4000802017f */
[----:B--2---:R-:W-:Y:S05]  /*2cf0*/  @!P1 BRA `(.L_x_25) ;  /* 0x0000003400b09947 */ /* 0x004fea0003800000 */
.L_x_69:
[----:B------:R-:W-:Y:S05]  /*2d00*/  WARPSYNC.ALL ;  /* 0x0000000000007948 */ /* 0x000fea0003800000 */
[----:B-1----:R-:W-:Y:S01]  /*2d10*/  MOV R18, UR22 ;  /* 0x0000001600127c02 */ /* 0x002fe20008000f00 */
[----:B------:R-:W-:Y:S01]  /*2d20*/  IMAD.MOV.U32 R19, RZ, RZ, -0x3ffffff0 ;  /* 0xc0000010ff137424 */ /* 0x000fe200078e00ff */
[----:B------:R-:W-:Y:S01]  /*2d30*/  WARPGROUP.ARRIVE ;  /* 0x00000000000079c5 */ /* 0x000fe20000000000 */
[----:B------:R-:W-:Y:S02]  /*2d40*/  MOV R81, 0xc0000010 ;  /* 0xc000001000517802 */ /* 0x000fe40000000f00 */
[----:B------:R-:W-:Y:S01]  /*2d50*/  IMAD R18, R15, 0x180, R18 ;  /* 0x000001800f127824 */ /* 0x000fe200078e0212 */
[----:B------:R-:W-:Y:S01]  /*2d60*/  R2UR UR47, R19 ;  /* 0x00000000132f72ca */ /* 0x000fe200000e0000 */
[----:B------:R-:W-:Y:S01]  /*2d70*/  IMAD.MOV.U32 R19, RZ, RZ, -0x3ffffff0 ;  /* 0xc0000010ff137424 */ /* 0x000fe200078e00ff */
[----:B------:R-:W-:Y:S01]  /*2d80*/  R2UR UR7, R81 ;  /* 0x00000000510772ca */ /* 0x000fe200000e0000 */
[C---:B------:R-:W-:Y:S01]  /*2d90*/  VIADD R80, R18.reuse, 0x80 ;  /* 0x0000008012507836 */ /* 0x040fe20000000000 */
[C---:B------:R-:W-:Y:S01]  /*2da0*/  R2UR UR46, R18.reuse ;  /* 0x00000000122e72ca */ /* 0x040fe200000e0000 */
[----:B------:R-:W-:Y:S01]  /*2db0*/  VIADD R18, R18, 0x100 ;  /* 0x0000010012127836 */ /* 0x000fe20000000000 */
[----:B------:R-:W-:-:S02]  /*2dc0*/  R2UR UR43, R19 ;  /* 0x00000000132b72ca */ /* 0x000fc400000e0000 */
[----:B------:R-:W-:Y:S02]  /*2dd0*/  R2UR UR6, R80 ;  /* 0x00000000500672ca */ /* 0x000fe400000e0000 */
[----:B------:R-:W-:Y:S02]  /*2de0*/  R2UR UR42, R18 ;  /* 0x00000000122a72ca */ /* 0x000fe400000e0000 */
[----:B------:R-:W-:-:S05]  /*2df0*/  ISETP.NE.AND P1, PT, R7, RZ, PT ;  /* 0x000000ff0700720c */ /* 0x000fca0003f25270 */
[----:B------:R-:W-:Y:S03]  /*2e00*/  HGMMA.64x64x16.F32 R24, gdesc[UR44], RZ, !UPT, gsb0 ;  /* 0x00e000002c1879f0 */ /* 0x000fe6000c0008ff */
[----:B------:R-:W-:Y:S02]  /*2e10*/  WARPGROUP.DEPBAR.LE gsb0, 0x0 ;  /* 0x00008000000079c5 */ /* 0x000fe40000010000 */
[----:B------:R-:W-:-:S06]  /*2e20*/  WARPGROUP.ARRIVE ;  /* 0x00000000000079c5 */ /* 0x000fcc0000000000 */
[----:B------:R-:W-:Y:S03]  /*2e30*/  HGMMA.64x64x16.F32 R24, gdesc[UR4], R24, gsb0 ;  /* 0x00e00000041879f0 */ /* 0x000fe60008000818 */
[----:B------:R-:W-:Y:S02]  /*2e40*/  WARPGROUP.DEPBAR.LE gsb0, 0x0 ;  /* 0x00008000000079c5 */ /* 0x000fe40000010000 */
[----:B------:R-:W-:-:S06]  /*2e50*/  WARPGROUP.ARRIVE ;  /* 0x00000000000079c5 */ /* 0x000fcc0000000000 */
[----:B------:R-:W-:Y:S03]  /*2e60*/  HGMMA.64x64x16.F32 R24, gdesc[UR40], R24, gsb0 ;  /* 0x00e00000281879f0 */ /* 0x000fe60008000818 */
[----:B------:R-:W-:Y:S02]  /*2e70*/  WARPGROUP.DEPBAR.LE gsb0, 0x0 ;  /* 0x00008000000079c5 */ /* 0x000fe40000010000 */
[----:B------:R-:W-:Y:S05]  /*2e80*/  @P1 BRA `(.L_x_26) ;  /* 0x0000000000bc1947 */ /* 0x000fea0003800000 */
[----:B------:R-:W-:-:S13]  /*2e90*/  ISETP.LT.OR P2, PT, R5, 0x1, !P0 ;  /* 0x000000010500780c */ /* 0x000fda0004741670 */
[----:B------:R-:W-:Y:S05]  /*2ea0*/  @P2 BRA `(.L_x_27) ;  /* 0x0000000000b02947 */ /* 0x000fea0003800000 */
[----:B--2---:R-:W-:Y:S02]  /*2eb0*/  LEA R4, R3, R2, 0x3 ;  /* 0x0000000203047211 */ /* 0x004fe400078e18ff */
[----:B------:R-:W-:Y:S02]  /*2ec0*/  SHF.L.U32 R9, R0, 0x1f, RZ ;  /* 0x0000001f00097819 */ /* 0x000fe400000006ff */
[----:B------:R-:W-:Y:S02]  /*2ed0*/  ISETP.NE.AND P3, PT, R16, RZ, PT ;  /* 0x000000ff1000720c */ /* 0x000fe40003f65270 */
[----:B------:R-:W1:Y:S02]  /*2ee0*/  SYNCS.PHASECHK.TRANS64.TRYWAIT P2, [R4+URZ+0x7820], R9 ;  /* 0x00782009040075a7 */ /* 0x000e64000804017f */
[----:B-1----:R-:W-:Y:S09]  /*2ef0*/  @!P2 BRA `(.L_x_28) ;  /* 0x000000340044a947 */ /* 0x002ff20003800000 */
.L_x_70:
[----:B------:R-:W-:Y:S05]  /*2f00*/  @P3 BRA `(.L_x_29) ;  /* 0x0000000000143947 */ /* 0x000fea0003800000 */
[----:B------:R-:W-:Y:S01]  /*2f10*/  ISETP.NE.AND P2, PT, R12, RZ, PT ;  /* 0x000000ff0c00720c */ /* 0x000fe20003f45270 */
[----:B-1----:R-:W-:-:S04]  /*2f20*/  IMAD.MOV.U32 R9, RZ, RZ, 0x1800 ;  /* 0x00001800ff097424 */ /* 0x002fc800078e00ff */
[----:B------:R2:W-:Y:S08]  /*2f30*/  SYNCS.ARRIVE.TRANS64 RZ, [R4+URZ+0x7800], R9 ;  /* 0x0078000904ff79a7 */ /* 0x0005f0000800003f */
[----:B------:R-:W-:Y:S05]  /*2f40*/  @!P2 BRA `(.L_x_29) ;  /* 0x000000000004a947 */ /* 0x000fea0003800000 */
[----:B------:R-:W-:Y:S01]  /*2f50*/  BPT.TRAP 0x1 ;  /* 0x000000040000795c */ /* 0x000fe20000300000 */
.L_x_29:
[----:B-12---:R-:W-:Y:S01]  /*2f60*/  IMAD R9, R3, 0x1800, R2 ;  /* 0x0000180003097824 */ /* 0x006fe200078e0202 */
[----:B------:R-:W-:Y:S01]  /*2f70*/  R2UR UR35, R6 ;  /* 0x00000000062372ca */ /* 0x000fe200000e0000 */
[----:B------:R-:W-:Y:S01]  /*2f80*/  UIADD3 UR6, UP0, UR38, 0x1f0, URZ ;  /* 0x000001f026067890 */ /* 0x000fe2000ff1e03f */
[----:B------:R-:W-:Y:S01]  /*2f90*/  R2UR UR33, R4 ;  /* 0x00000000042172ca */ /* 0x000fe200000e0000 */
[----:B------:R-:W-:Y:S01]  /*2fa0*/  UMOV UR24, 0x0 ;  /* 0x0000000000187882 */ /* 0x000fe20000000000 */
[----:B------:R-:W-:Y:S01]  /*2fb0*/  R2UR UR8, R9 ;  /* 0x00000000090872ca */ /* 0x000fe200000e0000 */
[----:B------:R-:W-:Y:S01]  /*2fc0*/  UIADD3.X UR7, URZ, UR39, URZ, UP0, !UPT ;  /* 0x000000273f077290 */ /* 0x000fe200087fe43f */
[----:B------:R-:W-:Y:S01]  /*2fd0*/  VIADD R3, R3, 0x1 ;  /* 0x0000000103037836 */ /* 0x000fe20000000000 */
[----:B------:R-:W-:Y:S01]  /*2fe0*/  UMOV UR25, 0x10000000 ;  /* 0x1000000000197882 */ /* 0x000fe20000000000 */
[----:B------:R-:W-:Y:S01]  /*2ff0*/  UMOV UR34, URZ ;  /* 0x0000003f00227c82 */ /* 0x000fe20008000000 */
[----:B------:R-:W-:Y:S01]  /*3000*/  UMOV UR18, 0x10 ;  /* 0x0000001000127882 */ /* 0x000fe20000000000 */
[----:B------:R-:W-:Y:S01]  /*3010*/  UMOV UR20, UR36 ;  /* 0x0000002400147c82 */ /* 0x000fe20008000000 */
[----:B------:R-:W-:Y:S01]  /*3020*/  UMOV UR21, UR37 ;  /* 0x0000002500157c82 */ /* 0x000fe20008000000 */
[----:B------:R-:W-:Y:S01]  /*3030*/  UMOV UR10, 0x20 ;  /* 0x00000020000a7882 */ /* 0x000fe20000000000 */
[----:B------:R-:W-:Y:S01]  /*3040*/  USHF.L.U32 UR35, UR35, 0x6, URZ ;  /* 0x0000000623237899 */ /* 0x000fe2000800063f */
[----:B------:R-:W-:Y:S01]  /*3050*/  ISETP.NE.AND P2, PT, R3, 0x4, PT ;  /* 0x000000040300780c */ /* 0x000fe20003f45270 */
[----:B------:R-:W-:-:S02]  /*3060*/  UIADD3 UR33, UR33, 0x7800, URZ ;  /* 0x0000780021217890 */ /* 0x000fc4000fffe03f */
[----:B------:R-:W-:Y:S01]  /*3070*/  UIADD3 UR32, UR8, 0x1800, URZ ;  /* 0x0000180008207890 */ /* 0x000fe2000fffe03f */
[----:B------:R-:W-:Y:S01]  /*3080*/  SEL R9, RZ, 0x1, P2 ;  /* 0x00000001ff097807 */ /* 0x000fe20001000000 */
[----:B------:R-:W-:Y:S01]  /*3090*/  UIADD3 UR16, UR8, 0x2000, URZ ;  /* 0x0000200008107890 */ /* 0x000fe2000fffe03f */
[----:B------:R-:W-:Y:S01]  /*30a0*/  SEL R3, R3, RZ, P2 ;  /* 0x000000ff03037207 */ /* 0x000fe20001000000 */
[----:B------:R-:W-:Y:S01]  /*30b0*/  UIADD3 UR8, UR8, 0x2800, URZ ;  /* 0x0000280008087890 */ /* 0x000fe2000fffe03f */
[----:B------:R-:W-:Y:S01]  /*30c0*/  LOP3.LUT R0, R0, R9, RZ, 0x3c, !PT ;  /* 0x0000000900007212 */ /* 0x000fe200078e3cff */
[----:B------:R-:W-:Y:S01]  /*30d0*/  UMOV UR17, UR33 ;  /* 0x0000002100117c82 */ /* 0x000fe20008000000 */
[----:B------:R-:W-:Y:S01]  /*30e0*/  UMOV UR19, UR35 ;  /* 0x0000002300137c82 */ /* 0x000fe20008000000 */
[----:B------:R-:W-:Y:S01]  /*30f0*/  UMOV UR12, UR36 ;  /* 0x00000024000c7c82 */ /* 0x000fe20008000000 */
[----:B------:R-:W-:Y:S01]  /*3100*/  UMOV UR13, UR37 ;  /* 0x00000025000d7c82 */ /* 0x000fe20008000000 */
[----:B------:R-:W-:Y:S01]  /*3110*/  UMOV UR9, UR33 ;  /* 0x0000002100097c82 */ /* 0x000fe20008000000 */
[----:B------:R-:W-:Y:S01]  /*3120*/  UMOV UR11, UR35 ;  /* 0x00000023000b7c82 */ /* 0x000fe20008000000 */
[----:B------:R1:W-:Y:S01]  /*3130*/  UTMALDG.4D [UR32], [UR6], desc[UR24] ;  /* 0x00001820060075b4 */ /* 0x0003e20008019000 */
[----:B------:R1:W-:Y:S01]  /*3140*/  UTMALDG.4D [UR16], [UR6], desc[UR24] ;  /* 0x00001810060075b4 */ /* 0x0003e20008019000 */
[----:B------:R1:W-:Y:S02]  /*3150*/  UTMALDG.4D [UR8], [UR6], desc[UR24] ;  /* 0x00001808060075b4 */ /* 0x0003e40008019000 */
[----:B-1----:R-:W-:Y:S01]  /*3160*/  NOP ;  /* 0x0000000000007918 */ /* 0x002fe20000000000 */
.L_x_27:
[----:B------:R-:W-:-:S07]  /*3170*/  IADD3 R5, R5, -0x1, RZ ;  /* 0xffffffff05057810 */ /* 0x000fce0007ffe0ff */
.L_x_26:
[----:B------:R-:W-:Y:S01]  /*3180*/  VIADD R15, R15, 0x1 ;  /* 0x000000010f0f7836 */ /* 0x000fe20000000000 */
[----:B------:R-:W-:Y:S05]  /*3190*/  WARPSYNC.ALL ;  /* 0x0000000000007948 */ /* 0x000fea0003800000 */
[----:B------:R-:W-:-:S04]  /*31a0*/  ISETP.NE.AND P2, PT, R15, 0x4, PT ;  /* 0x000000040f00780c */ /* 0x000fc80003f45270 */
[----:B--2---:R-:W-:Y:S02]  /*31b0*/  SEL R9, RZ, 0x1, P2 ;  /* 0x00000001ff097807 */ /* 0x004fe40001000000 */
[----:B------:R-:W-:Y:S02]  /*31c0*/  SEL R15, R15, RZ, P2 ;  /* 0x000000ff0f0f7207 */ /* 0x000fe40001000000 */
[----:B------:R-:W-:Y:S02]  /*31d0*/  LOP3.LUT R8, R8, R9, RZ, 0x3c, !PT ;  /* 0x0000000908087212 */ /* 0x000fe400078e3cff */
[----:B------:R-:W-:Y:S01]  /*31e0*/  FMNMX R4, R24, R23, !PT ;  /* 0x0000001718047209 */ /* 0x000fe20007800000 */
[----:B------:R-:W-:Y:S01]  /*31f0*/  BSSY B0, `(.L_x_30) ;  /* 0x0000044000007945 */ /* 0x000fe20003800000 */
[----:B------:R-:W-:Y:S02]  /*3200*/  FMNMX R18, R26, R21, !PT ;  /* 0x000000151a127209 */ /* 0x000fe40007800000 */
[----:B------:R-:W-:-:S02]  /*3210*/  FMNMX R9, R25, R4, !PT ;  /* 0x0000000419097209 */ /* 0x000fc40007800000 */
[----:B------:R-:W-:Y:S02]  /*3220*/  FMNMX R19, R27, R18, !PT ;  /* 0x000000121b137209 */ /* 0x000fe40007800000 */
[----:B------:R-:W-:Y:S02]  /*3230*/  FMNMX R4, R28, R9, !PT ;  /* 0x000000091c047209 */ /* 0x000fe40007800000 */
[----:B------:R-:W-:Y:S02]  /*3240*/  FMNMX R18, R30, R19, !PT ;  /* 0x000000131e127209 */ /* 0x000fe40007800000 */
[----:B------:R-:W-:Y:S02]  /*3250*/  FMNMX R9, R29, R4, !PT ;  /* 0x000000041d097209 */ /* 0x000fe40007800000 */
        /* <DEDUP_REMOVED lines=25> */
[----:B------:R-:W-:Y:S01]  /*33f0*/  LEA R83, R15, R2, 0x3 ;  /* 0x000000020f537211 */ /* 0x000fe200078e18ff */
[----:B------:R-:W1:Y:S04]  /*3400*/  SHFL.BFLY PT, R9, R18, 0x1, 0x1f ;  /* 0x0c201f0012097f89 */ /* 0x000e6800000e0000 */
[----:B------:R-:W2:Y:S01]  /*3410*/  SHFL.BFLY PT, R81, R20, 0x1, 0x1f ;  /* 0x0c201f0014517f89 */ /* 0x000ea200000e0000 */
[----:B-1----:R-:W-:-:S02]  /*3420*/  FMNMX R19, R18, R9, !PT ;  /* 0x0000000912137209 */ /* 0x002fc40007800000 */
[----:B--2---:R-:W-:-:S03]  /*3430*/  FMNMX R81, R20, R81, !PT ;  /* 0x0000005114517209 */ /* 0x004fc60007800000 */
[----:B------:R-:W1:Y:S01]  /*3440*/  SHFL.BFLY PT, R4, R19, 0x2, 0x1f ;  /* 0x0c401f0013047f89 */ /* 0x000e6200000e0000 */
[----:B------:R-:W-:-:S03]  /*3450*/  SHF.L.U32 R20, R8, 0x1f, RZ ;  /* 0x0000001f08147819 */ /* 0x000fc600000006ff */
[----:B------:R-:W2:Y:S01]  /*3460*/  SHFL.BFLY PT, R22, R81, 0x2, 0x1f ;  /* 0x0c401f0051167f89 */ /* 0x000ea200000e0000 */
[----:B-1----:R-:W-:-:S04]  /*3470*/  FMNMX R4, R19, R4, !PT ;  /* 0x0000000413047209 */ /* 0x002fc80007800000 */
[----:B------:R-:W-:Y:S02]  /*3480*/  FSETP.NEU.AND P2, PT, R4, -INF , PT ;  /* 0xff8000000400780b */ /* 0x000fe40003f4d000 */
[----:B--2---:R-:W-:Y:S01]  /*3490*/  FMNMX R9, R81, R22, !PT ;  /* 0x0000001651097209 */ /* 0x004fe20007800000 */
[----:B------:R-:W-:Y:S01]  /*34a0*/  IMAD R22, R10, 0x8, R11 ;  /* 0x000000080a167824 */ /* 0x000fe200078e020b */
[----:B------:R-:W-:Y:S02]  /*34b0*/  FSEL R80, R4, RZ, P2 ;  /* 0x000000ff04507208 */ /* 0x000fe40001000000 */
[C---:B------:R-:W-:Y:S02]  /*34c0*/  FSETP.NEU.AND P3, PT, R9.reuse, -INF , PT ;  /* 0xff8000000900780b */ /* 0x040fe40003f6d000 */
[----:B------:R-:W-:Y:S01]  /*34d0*/  PRMT R22, RZ, 0x654, R22 ;  /* 0x00000654ff167816 */ /* 0x000fe20000000016 */
[----:B------:R-:W-:Y:S01]  /*34e0*/  FADD R18, -R80, R23 ;  /* 0x0000001750127221 */ /* 0x000fe20000000100 */
[----:B------:R-:W-:-:S02]  /*34f0*/  FSEL R82, R9, RZ, P3 ;  /* 0x000000ff09527208 */ /* 0x000fc40001800000 */
[----:B------:R1:W-:Y:S01]  /*3500*/  SYNCS.ARRIVE.TRANS64.RED.A1T0 RZ, [R22+URZ], RZ ;  /* 0x000000ff16ff79a7 */ /* 0x0003e2000810043f */
[----:B------:R-:W-:Y:S02]  /*3510*/  FMUL R18, R18, UR15 ;  /* 0x0000000f12127c20 */ /* 0x000fe40008400000 */
[C---:B------:R-:W-:Y:S01]  /*3520*/  FADD R19, -R82.reuse, R21 ;  /* 0x0000001552137221 */ /* 0x040fe20000000100 */
[----:B------:R-:W-:Y:S02]  /*3530*/  FMUL R23, R82, UR15 ;  /* 0x0000000f52177c20 */ /* 0x000fe40008400000 */
[----:B------:R-:W-:Y:S01]  /*3540*/  FSETP.GEU.AND P3, PT, R18, -126, PT ;  /* 0xc2fc00001200780b */ /* 0x000fe20003f6e000 */
[----:B------:R-:W-:Y:S01]  /*3550*/  FMUL R19, R19, UR15 ;  /* 0x0000000f13137c20 */ /* 0x000fe20008400000 */
[----:B------:R-:W2:Y:S01]  /*3560*/  SYNCS.PHASECHK.TRANS64.TRYWAIT P2, [R83+URZ+0x7800], R20 ;  /* 0x00780014530075a7 */ /* 0x000ea2000804017f */
[--C-:B-1----:R-:W-:Y:S01]  /*3570*/  FFMA R22, R26, UR15, -R23.reuse ;  /* 0x0000000f1a167c23 */ /* 0x102fe20008000817 */
[--C-:B------:R-:W-:Y:S01]  /*3580*/  FFMA R27, R27, UR15, -R23.reuse ;  /* 0x0000000f1b1b7c23 */ /* 0x100fe20008000817 */
[----:B------:R-:W-:Y:S01]  /*3590*/  FFMA R30, R30, UR15, -R23 ;  /* 0x0000000f1e1e7c23 */ /* 0x000fe20008000817 */
[----:B------:R-:W-:-:S02]  /*35a0*/  FSETP.GEU.AND P4, PT, R19, -126, PT ;  /* 0xc2fc00001300780b */ /* 0x000fc40003f8e000 */
[----:B------:R-:W-:Y:S02]  /*35b0*/  FSETP.GEU.AND P5, PT, R22, -126, PT ;  /* 0xc2fc00001600780b */ /* 0x000fe40003fae000 */
[----:B------:R-:W-:-:S03]  /*35c0*/  FSETP.GEU.AND P6, PT, R27, -126, PT ;  /* 0xc2fc00001b00780b */ /* 0x000fc60003fce000 */
[----:B------:R-:W-:-:S06]  /*35d0*/  @!P3 FMUL R18, R18, 0.5 ;  /* 0x3f0000001212b820 */ /* 0x000fcc0000400000 */
[----:B------:R-:W-:Y:S01]  /*35e0*/  @!P4 FMUL R19, R19, 0.5 ;  /* 0x3f0000001313c820 */ /* 0x000fe20000400000 */
[----:B------:R-:W1:Y:S01]  /*35f0*/  MUFU.EX2 R18, R18 ;  /* 0x0000001200127308 */ /* 0x000e620000000800 */
[----:B------:R-:W-:-:S07]  /*3600*/  @!P5 FMUL R22, R22, 0.5 ;  /* 0x3f0000001616d820 */ /* 0x000fce0000400000 */
[----:B------:R-:W3:Y:S01]  /*3610*/  MUFU.EX2 R19, R19 ;  /* 0x0000001300137308 */ /* 0x000ee20000000800 */
[----:B-12---:R-:W-:Y:S05]  /*3620*/  @!P2 BRA `(.L_x_31) ;  /* 0x0000002c008ca947 */ /* 0x006fea0003800000 */
.L_x_71:
[----:B------:R-:W-:Y:S05]  /*3630*/  BSYNC B0 ;  /* 0x0000000000007941 */ /* 0x000fea0003800000 */
.L_x_30:
[----:B------:R-:W-:Y:S01]  /*3640*/  @!P6 FMUL R27, R27, 0.5 ;  /* 0x3f0000001b1be820 */ /* 0x000fe20000400000 */
[--C-:B------:R-:W-:Y:S01]  /*3650*/  FFMA R81, R31, UR15, -R23.reuse ;  /* 0x0000000f1f517c23 */ /* 0x100fe20008000817 */
[----:B------:R-:W-:Y:S01]  /*3660*/  FSETP.GEU.AND P2, PT, R30, -126, PT ;  /* 0xc2fc00001e00780b */ /* 0x000fe20003f4e000 */
[----:B------:R-:W-:Y:S01]  /*3670*/  FMUL R80, R80, UR15 ;  /* 0x0000000f50507c20 */ /* 0x000fe20008400000 */
[----:B------:R2:W4:Y:S01]  /*3680*/  MUFU.EX2 R31, R27 ;  /* 0x0000001b001f7308 */ /* 0x0005220000000800 */
[----:B------:R-:W-:Y:S01]  /*3690*/  @!P3 FMUL R18, R18, R18 ;  /* 0x000000121212b220 */ /* 0x000fe20000400000 */
[----:B------:R-:W-:Y:S01]  /*36a0*/  FSETP.GEU.AND P3, PT, R81, -126, PT ;  /* 0xc2fc00005100780b */ /* 0x000fe20003f6e000 */
[--C-:B-1----:R-:W-:Y:S01]  /*36b0*/  FFMA R20, R28, UR15, -R80.reuse ;  /* 0x0000000f1c147c23 */ /* 0x102fe20008000850 */
[--C-:B------:R-:W-:Y:S01]  /*36c0*/  FFMA R24, R24, UR15, -R80.reuse ;  /* 0x0000000f18187c23 */ /* 0x100fe20008000850 */
[----:B---3--:R-:W-:Y:S01]  /*36d0*/  @!P4 FMUL R19, R19, R19 ;  /* 0x000000131313c220 */ /* 0x008fe20000400000 */
[--C-:B------:R-:W-:Y:S01]  /*36e0*/  FFMA R82, R29, UR15, -R80.reuse ;  /* 0x0000000f1d527c23 */ /* 0x100fe20008000850 */
[--C-:B------:R-:W-:Y:S01]  /*36f0*/  FFMA R25, R25, UR15, -R80.reuse ;  /* 0x0000000f19197c23 */ /* 0x100fe20008000850 */
[----:B------:R-:W1:Y:S01]  /*3700*/  MUFU.EX2 R22, R22 ;  /* 0x0000001600167308 */ /* 0x000e620000000800 */
[----:B------:R-:W-:Y:S01]  /*3710*/  FSETP.GEU.AND P4, PT, R24, -126, PT ;  /* 0xc2fc00001800780b */ /* 0x000fe20003f8e000 */
[--C-:B------:R-:W-:Y:S01]  /*3720*/  FFMA R32, R32, UR15, -R80.reuse ;  /* 0x0000000f20207c23 */ /* 0x100fe20008000850 */
[----:B------:R-:W-:Y:S01]  /*3730*/  @!P2 FMUL R30, R30, 0.5 ;  /* 0x3f0000001e1ea820 */ /* 0x000fe20000400000 */
[----:B------:R-:W-:Y:S01]  /*3740*/  FFMA R21, R33, UR15, -R80 ;  /* 0x0000000f21157c23 */ /* 0x000fe20008000850 */
[--C-:B------:R-:W-:Y:S01]  /*3750*/  FFMA R85, R34, UR15, -R23.reuse ;  /* 0x0000000f22557c23 */ /* 0x100fe20008000817 */
[----:B--2---:R-:W-:Y:S01]  /*3760*/  MOV R27, 0xc0000010 ;  /* 0xc0000010001b7802 */ /* 0x004fe20000000f00 */
[----:B------:R-:W-:Y:S01]  /*3770*/  @!P3 FMUL R81, R81, 0.5 ;  /* 0x3f0000005151b820 */ /* 0x000fe20000400000 */
[----:B------:R-:W-:Y:S05]  /*3780*/  WARPSYNC.ALL ;  /* 0x0000000000007948 */ /* 0x000fea0003800000 */
[----:B----4-:R-:W-:Y:S01]  /*3790*/  @!P6 FMUL R31, R31, R31 ;  /* 0x0000001f1f1fe220 */ /* 0x010fe20000400000 */
[----:B------:R-:W-:Y:S01]  /*37a0*/  FSETP.GEU.AND P6, PT, R20, -126, PT ;  /* 0xc2fc00001400780b */ /* 0x000fe20003fce000 */
[----:B------:R-:W2:Y:S01]  /*37b0*/  MUFU.EX2 R30, R30 ;  /* 0x0000001e001e7308 */ /* 0x000ea20000000800 */
[----:B------:R-:W-:Y:S01]  /*37c0*/  @!P4 FMUL R24, R24, 0.5 ;  /* 0x3f0000001818c820 */ /* 0x000fe20000400000 */
[----:B-1----:R-:W-:Y:S01]  /*37d0*/  @!P5 FMUL R22, R22, R22 ;  /* 0x000000161616d220 */ /* 0x002fe20000400000 */
[----:B------:R-:W-:Y:S01]  /*37e0*/  FSETP.GEU.AND P5, PT, R25, -126, PT ;  /* 0xc2fc00001900780b */ /* 0x000fe20003fae000 */
[-C--:B------:R-:W-:Y:S01]  /*37f0*/  FMUL R72, R72, R18.reuse ;  /* 0x0000001248487220 */ /* 0x080fe20000400000 */
[-C--:B------:R-:W-:Y:S01]  /*3800*/  FMUL R73, R73, R18.reuse ;  /* 0x0000001249497220 */ /* 0x080fe20000400000 */
[-C--:B------:R-:W-:Y:S01]  /*3810*/  FMUL R76, R76, R18.reuse ;  /* 0x000000124c4c7220 */ /* 0x080fe20000400000 */
[-C--:B------:R-:W-:Y:S01]  /*3820*/  FMUL R77, R77, R18.reuse ;  /* 0x000000124d4d7220 */ /* 0x080fe20000400000 */
[----:B------:R-:W1:Y:S01]  /*3830*/  MUFU.EX2 R81, R81 ;  /* 0x0000005100517308 */ /* 0x000e620000000800 */
[-C--:B------:R-:W-:Y:S01]  /*3840*/  FMUL R74, R74, R19.reuse ;  /* 0x000000134a4a7220 */ /* 0x080fe20000400000 */
[-C--:B------:R-:W-:Y:S01]  /*3850*/  FMUL R75, R75, R19.reuse ;  /* 0x000000134b4b7220 */ /* 0x080fe20000400000 */
[-C--:B------:R-:W-:Y:S01]  /*3860*/  FMUL R78, R78, R19.reuse ;  /* 0x000000134e4e7220 */ /* 0x080fe20000400000 */
[----:B------:R-:W-:Y:S01]  /*3870*/  @!P6 FMUL R20, R20, 0.5 ;  /* 0x3f0000001414e820 */ /* 0x000fe20000400000 */
[-C--:B------:R-:W-:Y:S01]  /*3880*/  FMUL R79, R79, R19.reuse ;  /* 0x000000134f4f7220 */ /* 0x080fe20000400000 */
[----:B------:R-:W-:Y:S01]  /*3890*/  R2UR UR11, R27 ;  /* 0x000000001b0b72ca */ /* 0x000fe200000e0000 */
[----:B------:R-:W-:Y:S01]  /*38a0*/  FMUL R64, R64, R18 ;  /* 0x0000001240407220 */ /* 0x000fe20000400000 */
[----:B------:R3:W4:Y:S01]  /*38b0*/  MUFU.EX2 R29, R20 ;  /* 0x00000014001d7308 */ /* 0x0007220000000800 */
[----:B--2---:R-:W-:Y:S01]  /*38c0*/  @!P2 FMUL R30, R30, R30 ;  /* 0x0000001e1e1ea220 */ /* 0x004fe20000400000 */
[----:B------:R-:W-:Y:S01]  /*38d0*/  FSETP.GEU.AND P2, PT, R82, -126, PT ;  /* 0xc2fc00005200780b */ /* 0x000fe20003f4e000 */
[----:B------:R-:W-:Y:S01]  /*38e0*/  @!P5 FMUL R25, R25, 0.5 ;  /* 0x3f0000001919d820 */ /* 0x000fe20000400000 */
[-C--:B------:R-:W-:Y:S01]  /*38f0*/  FMUL R65, R65, R18.reuse ;  /* 0x0000001241417220 */ /* 0x080fe20000400000 */
[-C--:B------:R-:W-:Y:S01]  /*3900*/  FMUL R68, R68, R18.reuse ;  /* 0x0000001244447220 */ /* 0x080fe20000400000 */
[----:B------:R-:W-:Y:S01]  /*3910*/  FMUL R69, R69, R18 ;  /* 0x0000001245457220 */ /* 0x000fe20000400000 */
[----:B------:R-:W-:Y:S01]  /*3920*/  FMUL R66, R66, R19 ;  /* 0x0000001342427220 */ /* 0x000fe20000400000 */
[----:B------:R2:W5:Y:S01]  /*3930*/  MUFU.EX2 R83, R24 ;  /* 0x0000001800537308 */ /* 0x0005620000000800 */
[----:B---3--:R-:W-:Y:S01]  /*3940*/  FFMA R20, R35, UR15, -R23 ;  /* 0x0000000f23147c23 */ /* 0x008fe20008000817 */
[----:B-1----:R-:W-:Y:S01]  /*3950*/  @!P3 FMUL R81, R81, R81 ;  /* 0x000000515151b220 */ /* 0x002fe20000400000 */
[----:B------:R-:W-:Y:S01]  /*3960*/  FSETP.GEU.AND P3, PT, R32, -126, PT ;  /* 0xc2fc00002000780b */ /* 0x000fe20003f6e000 */
[-C--:B------:R-:W-:Y:S01]  /*3970*/  FMUL R67, R67, R19.reuse ;  /* 0x0000001343437220 */ /* 0x080fe20000400000 */
[-C--:B------:R-:W-:Y:S01]  /*3980*/  FMUL R70, R70, R19.reuse ;  /* 0x0000001346467220 */ /* 0x080fe20000400000 */
[----:B------:R-:W-:Y:S01]  /*3990*/  FMUL R71, R71, R19 ;  /* 0x0000001347477220 */ /* 0x000fe20000400000 */
[----:B------:R-:W-:Y:S01]  /*39a0*/  @!P2 FMUL R82, R82, 0.5 ;  /* 0x3f0000005252a820 */ /* 0x000fe20000400000 */
[----:B------:R1:W3:Y:S01]  /*39b0*/  MUFU.EX2 R28, R25 ;  /* 0x00000019001c7308 */ /* 0x0002e20000000800 */
[----:B----4-:R-:W-:Y:S01]  /*39c0*/  @!P6 FMUL R29, R29, R29 ;  /* 0x0000001d1d1de220 */ /* 0x010fe20000400000 */
[----:B------:R-:W-:Y:S01]  /*39d0*/  FSETP.GEU.AND P6, PT, R20, -126, PT ;  /* 0xc2fc00001400780b */ /* 0x000fe20003fce000 */
[----:B--2---:R-:W-:Y:S01]  /*39e0*/  IMAD.U32 R24, RZ, RZ, UR14 ;  /* 0x0000000eff187e24 */ /* 0x004fe2000f8e00ff */
[----:B------:R-:W-:Y:S01]  /*39f0*/  F2FP.F16.F32.PACK_AB R27, R81, R30 ;  /* 0x0000001e511b723e */ /* 0x000fe200000000ff */
[-C--:B------:R-:W-:Y:S01]  /*3a00*/  FMUL R56, R56, R18.reuse ;  /* 0x0000001238387220 */ /* 0x080fe20000400000 */
[-C--:B------:R-:W-:Y:S01]  /*3a10*/  FMUL R57, R57, R18.reuse ;  /* 0x0000001239397220 */ /* 0x080fe20000400000 */
[----:B------:R-:W-:Y:S01]  /*3a20*/  FMUL R60, R60, R18 ;  /* 0x000000123c3c7220 */ /* 0x000fe20000400000 */
[----:B------:R-:W2:Y:S01]  /*3a30*/  MUFU.EX2 R82, R82 ;  /* 0x0000005200527308 */ /* 0x000ea20000000800 */
[----:B-----5:R-:W-:Y:S01]  /*3a40*/  @!P4 FMUL R83, R83, R83 ;  /* 0x000000535353c220 */ /* 0x020fe20000400000 */
[----:B------:R-:W-:Y:S01]  /*3a50*/  FSETP.GEU.AND P4, PT, R21, -126, PT ;  /* 0xc2fc00001500780b */ /* 0x000fe20003f8e000 */
[----:B------:R-:W-:Y:S01]  /*3a60*/  @!P3 FMUL R32, R32, 0.5 ;  /* 0x3f0000002020b820 */ /* 0x000fe20000400000 */
[----:B-1----:R-:W-:-:S02]  /*3a70*/  IMAD.MOV.U32 R25, RZ, RZ, -0x3ffffff0 ;  /* 0xc0000010ff197424 */ /* 0x002fc400078e00ff */
[----:B------:R-:W-:Y:S01]  /*3a80*/  FMUL R61, R61, R18 ;  /* 0x000000123d3d7220 */ /* 0x000fe20000400000 */
[-C--:B------:R-:W-:Y:S01]  /*3a90*/  FMUL R58, R58, R19.reuse ;  /* 0x000000133a3a7220 */ /* 0x080fe20000400000 */
[----:B------:R-:W-:Y:S01]  /*3aa0*/  @!P6 FMUL R20, R20, 0.5 ;  /* 0x3f0000001414e820 */ /* 0x000fe20000400000 */
[----:B------:R-:W1:Y:S01]  /*3ab0*/  MUFU.EX2 R33, R32 ;  /* 0x0000002000217308 */ /* 0x000e620000000800 */
[----:B---3--:R-:W-:Y:S01]  /*3ac0*/  @!P5 FMUL R28, R28, R28 ;  /* 0x0000001c1c1cd220 */ /* 0x008fe20000400000 */
[----:B------:R-:W-:Y:S01]  /*3ad0*/  R2UR UR19, R25 ;  /* 0x00000000191372ca */ /* 0x000fe200000e0000 */
[-C--:B------:R-:W-:Y:S01]  /*3ae0*/  FMUL R59, R59, R19.reuse ;  /* 0x000000133b3b7220 */ /* 0x080fe20000400000 */
[----:B------:R-:W-:Y:S01]  /*3af0*/  F2FP.F16.F32.PACK_AB R25, R31, R22 ;  /* 0x000000161f19723e */ /* 0x000fe200000000ff */
[-C--:B------:R-:W-:Y:S01]  /*3b00*/  FMUL R62, R62, R19.reuse ;  /* 0x000000133e3e7220 */ /* 0x080fe20000400000 */
[----:B------:R-:W-:Y:S01]  /*3b10*/  FSETP.GEU.AND P5, PT, R85, -126, PT ;  /* 0xc2fc00005500780b */ /* 0x000fe20003fae000 */
[----:B------:R-:W-:Y:S01]  /*3b20*/  @!P4 FMUL R21, R21, 0.5 ;  /* 0x3f0000001515c820 */ /* 0x000fe20000400000 */
[----:B------:R3:W4:Y:S01]  /*3b30*/  MUFU.EX2 R32, R20 ;  /* 0x0000001400207308 */ /* 0x0007220000000800 */
[----:B--2---:R-:W-:Y:S01]  /*3b40*/  @!P2 FMUL R82, R82, R82 ;  /* 0x000000525252a220 */ /* 0x004fe20000400000 */
[----:B------:R-:W-:Y:S01]  /*3b50*/  FMUL R63, R63, R19 ;  /* 0x000000133f3f7220 */ /* 0x000fe20000400000 */
[--C-:B------:R-:W-:Y:S01]  /*3b60*/  FFMA R35, R36, UR15, -R80.reuse ;  /* 0x0000000f24237c23 */ /* 0x100fe20008000850 */
[----:B------:R-:W-:Y:S01]  /*3b70*/  FFMA R36, R37, UR15, -R80 ;  /* 0x0000000f25247c23 */ /* 0x000fe20008000850 */
[--C-:B------:R-:W-:Y:S01]  /*3b80*/  FFMA R37, R38, UR15, -R23.reuse ;  /* 0x0000000f26257c23 */ /* 0x100fe20008000817 */
[--C-:B------:R-:W-:Y:S01]  /*3b90*/  FFMA R38, R39, UR15, -R23.reuse ;  /* 0x0000000f27267c23 */ /* 0x100fe20008000817 */
[----:B------:R-:W-:Y:S01]  /*3ba0*/  FFMA R39, R42, UR15, -R23 ;  /* 0x0000000f2a277c23 */ /* 0x000fe20008000817 */
[----:B------:R2:W5:Y:S01]  /*3bb0*/  MUFU.EX2 R34, R21 ;  /* 0x0000001500227308 */ /* 0x0005620000000800 */
[----:B---3--:R-:W-:-:S02]  /*3bc0*/  IMAD R20, R15, 0x180, R24 ;  /* 0x000001800f147824 */ /* 0x008fc400078e0218 */
[----:B-1----:R-:W-:Y:S01]  /*3bd0*/  @!P3 FMUL R33, R33, R33 ;  /* 0x000000212121b220 */ /* 0x002fe20000400000 */
[----:B------:R-:W-:Y:S01]  /*3be0*/  @!P5 FMUL R85, R85, 0.5 ;  /* 0x3f0000005555d820 */ /* 0x000fe20000400000 */
[----:B------:R-:W-:Y:S01]  /*3bf0*/  FSETP.GEU.AND P2, PT, R35, -126, PT ;  /* 0xc2fc00002300780b */ /* 0x000fe20003f4e000 */
[C---:B------:R-:W-:Y:S01]  /*3c00*/  VIADD R24, R20.reuse, 0x100 ;  /* 0x0000010014187836 */ /* 0x040fe20000000000 */
[----:B------:R-:W-:Y:S01]  /*3c10*/  IADD3 R26, R20, 0x80, RZ ;  /* 0x00000080141a7810 */ /* 0x000fe20007ffe0ff */
[--C-:B------:R-:W-:Y:S01]  /*3c20*/  FFMA R40, R40, UR15, -R80.reuse ;  /* 0x0000000f28287c23 */ /* 0x100fe20008000850 */
[----:B------:R-:W-:Y:S01]  /*3c30*/  R2UR UR6, R20 ;  /* 0x00000000140672ca */ /* 0x000fe200000e0000 */
[----:B--2---:R-:W-:Y:S01]  /*3c40*/  IMAD.MOV.U32 R21, RZ, RZ, -0x3ffffff0 ;  /* 0xc0000010ff157424 */ /* 0x004fe200078e00ff */
[----:B------:R-:W-:Y:S01]  /*3c50*/  R2UR UR10, R26 ;  /* 0x000000001a0a72ca */ /* 0x000fe200000e0000 */
[----:B------:R-:W1:Y:S01]  /*3c60*/  MUFU.EX2 R85, R85 ;  /* 0x0000005500557308 */ /* 0x000e620000000800 */
[----:B------:R-:W-:Y:S01]  /*3c70*/  R2UR UR18, R24 ;  /* 0x00000000181272ca */ /* 0x000fe200000e0000 */
[----:B----4-:R-:W-:Y:S01]  /*3c80*/  @!P6 FMUL R32, R32, R32 ;  /* 0x000000202020e220 */ /* 0x010fe20000400000 */
[----:B------:R-:W-:Y:S01]  /*3c90*/  R2UR UR7, R21 ;  /* 0x00000000150772ca */ /* 0x000fe200000e0000 */
[--C-:B------:R-:W-:Y:S01]  /*3ca0*/  FFMA R41, R41, UR15, -R80.reuse ;  /* 0x0000000f29297c23 */ /* 0x100fe20008000850 */
[----:B------:R-:W-:Y:S01]  /*3cb0*/  F2FP.F16.F32.PACK_AB R24, R28, R83 ;  /* 0x000000531c18723e */ /* 0x000fe200000000ff */
[----:B-----5:R-:W-:Y:S01]  /*3cc0*/  @!P4 FMUL R34, R34, R34 ;  /* 0x000000222222c220 */ /* 0x020fe20000400000 */
[----:B------:R-:W-:Y:S01]  /*3cd0*/  F2FP.F16.F32.PACK_AB R26, R82, R29 ;  /* 0x0000001d521a723e */ /* 0x000fe200000000ff */
[----:B------:R-:W-:Y:S01]  /*3ce0*/  @!P2 FMUL R35, R35, 0.5 ;  /* 0x3f0000002323a820 */ /* 0x000fe20000400000 */
[----:B------:R-:W-:Y:S01]  /*3cf0*/  FSETP.GEU.AND P3, PT, R36, -126, PT ;  /* 0xc2fc00002400780b */ /* 0x000fe20003f6e000 */
[--C-:B------:R-:W-:Y:S01]  /*3d00*/  FFMA R42, R43, UR15, -R23.reuse ;  /* 0x0000000f2b2a7c23 */ /* 0x100fe20008000817 */
[----:B------:R-:W-:Y:S01]  /*3d10*/  WARPGROUP.ARRIVE ;  /* 0x00000000000079c5 */ /* 0x000fe20000000000 */
[----:B------:R-:W-:Y:S01]  /*3d20*/  FSETP.GEU.AND P4, PT, R37, -126, PT ;  /* 0xc2fc00002500780b */ /* 0x000fe20003f8e000 */
[--C-:B------:R-:W-:Y:S01]  /*3d30*/  FFMA R43, R44, UR15, -R80.reuse ;  /* 0x0000000f2c2b7c23 */ /* 0x100fe20008000850 */
[----:B------:R-:W2:Y:S01]  /*3d40*/  MUFU.EX2 R35, R35 ;  /* 0x0000002300237308 */ /* 0x000ea20000000800 */
[----:B------:R-:W-:Y:S01]  /*3d50*/  FSETP.GEU.AND P6, PT, R40, -126, PT ;  /* 0xc2fc00002800780b */ /* 0x000fe20003fce000 */
[--C-:B------:R-:W-:Y:S01]  /*3d60*/  FFMA R44, R45, UR15, -R80.reuse ;  /* 0x0000000f2d2c7c23 */ /* 0x100fe20008000850 */
[----:B------:R-:W-:Y:S01]  /*3d70*/  HGMMA.64x16x16.F32 R72, R24, gdesc[UR4].tnspB, R72, gsb0 ;  /* 0x4020000418487df0 */ /* 0x000fe20008000848 */
[----:B-1----:R-:W-:Y:S01]  /*3d80*/  @!P5 FMUL R85, R85, R85 ;  /* 0x000000555555d220 */ /* 0x002fe20000400000 */
[----:B------:R-:W-:Y:S01]  /*3d90*/  FSETP.GEU.AND P5, PT, R38, -126, PT ;  /* 0xc2fc00002600780b */ /* 0x000fe20003fae000 */
[--C-:B------:R-:W-:Y:S01]  /*3da0*/  FFMA R45, R46, UR15, -R23.reuse ;  /* 0x0000000f2e2d7c23 */ /* 0x100fe20008000817 */
[----:B------:R-:W-:Y:S01]  /*3db0*/  FFMA R46, R47, UR15, -R23 ;  /* 0x0000000f2f2e7c23 */ /* 0x000fe20008000817 */
[----:B------:R-:W-:Y:S01]  /*3dc0*/  @!P3 FMUL R36, R36, 0.5 ;  /* 0x3f0000002424b820 */ /* 0x000fe20000400000 */
[--C-:B------:R-:W-:Y:S01]  /*3dd0*/  FFMA R48, R48, UR15, -R80.reuse ;  /* 0x0000000f30307c23 */ /* 0x100fe20008000850 */
[----:B------:R-:W-:Y:S01]  /*3de0*/  FFMA R84, R49, UR15, -R80 ;  /* 0x0000000f31547c23 */ /* 0x000fe20008000850 */
[----:B------:R-:W-:Y:S01]  /*3df0*/  @!P4 FMUL R37, R37, 0.5 ;  /* 0x3f0000002525c820 */ /* 0x000fe20000400000 */
[----:B------:R-:W-:-:S02]  /*3e00*/  IMAD.MOV.U32 R49, RZ, RZ, -0x3ffffff0 ;  /* 0xc0000010ff317424 */ /* 0x000fc400078e00ff */
[--C-:B------:R-:W-:Y:S01]  /*3e10*/  FFMA R47, R50, UR15, -R23.reuse ;  /* 0x0000000f322f7c23 */ /* 0x100fe20008000817 */
[----:B------:R-:W1:Y:S01]  /*3e20*/  MUFU.EX2 R36, R36 ;  /* 0x0000002400247308 */ /* 0x000e620000000800 */
[----:B------:R-:W-:Y:S01]  /*3e30*/  @!P6 FMUL R40, R40, 0.5 ;  /* 0x3f0000002828e820 */ /* 0x000fe20000400000 */
[--C-:B------:R-:W-:Y:S01]  /*3e40*/  FFMA R86, R51, UR15, -R23.reuse ;  /* 0x0000000f33567c23 */ /* 0x100fe20008000817 */
[----:B--2---:R-:W-:Y:S01]  /*3e50*/  @!P2 FMUL R35, R35, R35 ;  /* 0x000000232323a220 */ /* 0x004fe20000400000 */
[----:B------:R-:W-:Y:S01]  /*3e60*/  @!P5 FMUL R38, R38, 0.5 ;  /* 0x3f0000002626d820 */ /* 0x000fe20000400000 */
[----:B------:R-:W-:Y:S01]  /*3e70*/  FSETP.GEU.AND P2, PT, R41, -126, PT ;  /* 0xc2fc00002900780b */ /* 0x000fe20003f4e000 */
[--C-:B------:R-:W-:Y:S01]  /*3e80*/  FFMA R51, R52, UR15, -R80.reuse ;  /* 0x0000000f34337c23 */ /* 0x100fe20008000850 */
[----:B------:R-:W-:Y:S01]  /*3e90*/  FFMA R52, R53, UR15, -R80 ;  /* 0x0000000f35347c23 */ /* 0x000fe20008000850 */
[----:B------:R-:W2:Y:S01]  /*3ea0*/  MUFU.EX2 R37, R37 ;  /* 0x0000002500257308 */ /* 0x000ea20000000800 */
[--C-:B------:R-:W-:Y:S01]  /*3eb0*/  FFMA R54, R54, UR15, -R23.reuse ;  /* 0x0000000f36367c23 */ /* 0x100fe20008000817 */
[----:B------:R-:W-:Y:S01]  /*3ec0*/  FFMA R55, R55, UR15, -R23 ;  /* 0x0000000f37377c23 */ /* 0x000fe20008000817 */
[----:B------:R-:W-:Y:S01]  /*3ed0*/  FFMA R14, R19, R14, R22 ;  /* 0x0000000e130e7223 */ /* 0x000fe20000000016 */
[----:B------:R-:W-:Y:S01]  /*3ee0*/  FFMA R17, R18, R17, R83 ;  /* 0x0000001112117223 */ /* 0x000fe20000000053 */
[----:B------:R-:W-:Y:S01]  /*3ef0*/  IMAD.MOV.U32 R19, RZ, RZ, -0x3ffffff0 ;  /* 0xc0000010ff137424 */ /* 0x000fe200078e00ff */
[C---:B------:R-:W-:Y:S01]  /*3f00*/  IADD3 R18, R20.reuse, 0x60, RZ ;  /* 0x0000006014127810 */ /* 0x040fe20007ffe0ff */
[----:B------:R-:W-:Y:S01]  /*3f10*/  VIADD R22, R20, 0xe0 ;  /* 0x000000e014167836 */ /* 0x000fe20000000000 */
[----:B------:R-:W3:Y:S01]  /*3f20*/  MUFU.EX2 R38, R38 ;  /* 0x0000002600267308 */ /* 0x000ee20000000800 */
[----:B-1----:R-:W-:Y:S01]  /*3f30*/  @!P3 FMUL R36, R36, R36 ;  /* 0x000000242424b220 */ /* 0x002fe20000400000 */
[----:B------:R-:W-:Y:S01]  /*3f40*/  FSETP.GEU.AND P3, PT, R39, -126, PT ;  /* 0xc2fc00002700780b */ /* 0x000fe20003f6e000 */
[----:B------:R-:W-:Y:S01]  /*3f50*/  @!P2 FMUL R41, R41, 0.5 ;  /* 0x3f0000002929a820 */ /* 0x000fe20000400000 */
[----:B------:R-:W-:Y:S01]  /*3f60*/  MOV R23, 0xc0000010 ;  /* 0xc000001000177802 */ /* 0x000fe20000000f00 */
[----:B------:R-:W-:Y:S01]  /*3f70*/  FADD R28, R17, R28 ;  /* 0x0000001c111c7221 */ /* 0x000fe20000000000 */
[----:B------:R-:W-:Y:S01]  /*3f80*/  FADD R31, R14, R31 ;  /* 0x0000001f0e1f7221 */ /* 0x000fe20000000000 */
[----:B------:R-:W-:Y:S01]  /*3f90*/  IADD3 R10, R10, 0x1, RZ ;  /* 0x000000010a0a7810 */ /* 0x000fe20007ffe0ff */
[----:B------:R-:W1:Y:S01]  /*3fa0*/  MUFU.EX2 R21, R40 ;  /* 0x0000002800157308 */ /* 0x000e620000000800 */
[----:B--2---:R-:W-:Y:S01]  /*3fb0*/  @!P4 FMUL R37, R37, R37 ;  /* 0x000000252525c220 */ /* 0x004fe20000400000 */
[----:B------:R-:W-:Y:S01]  /*3fc0*/  FSETP.GEU.AND P4, PT, R42, -126, PT ;  /* 0xc2fc00002a00780b */ /* 0x000fe20003f8e000 */
[----:B------:R-:W-:Y:S01]  /*3fd0*/  FADD R29, R28, R29 ;  /* 0x0000001d1c1d7221 */ /* 0x000fe20000000000 */
[----:B------:R-:W-:Y:S01]  /*3fe0*/  FADD R30, R31, R30 ;  /* 0x0000001e1f1e7221 */ /* 0x000fe20000000000 */
[----:B------:R-:W-:-:S02]  /*3ff0*/  WARPGROUP.DEPBAR.LE gsb0, 0x0 ;  /* 0x00008000000079c5 */ /* 0x000fc40000010000 */
[----:B------:R-:W-:Y:S01]  /*4000*/  WARPGROUP.ARRIVE ;  /* 0x00000000000079c5 */ /* 0x000fe20000000000 */
[----:B---3--:R-:W-:Y:S01]  /*4010*/  @!P5 FMUL R38, R38, R38 ;  /* 0x000000262626d220 */ /* 0x008fe20000400000 */
[----:B------:R-:W-:Y:S01]  /*4020*/  @!P3 FMUL R39, R39, 0.5 ;  /* 0x3f0000002727b820 */ /* 0x000fe20000400000 */
[----:B------:R-:W2:Y:S01]  /*4030*/  MUFU.EX2 R40, R41 ;  /* 0x0000002900287308 */ /* 0x000ea20000000800 */
[----:B------:R-:W-:Y:S01]  /*4040*/  FSETP.GEU.AND P5, PT, R43, -126, PT ;  /* 0xc2fc00002b00780b */ /* 0x000fe20003fae000 */
[----:B------:R-:W-:Y:S01]  /*4050*/  FADD R82, R29, R82 ;  /* 0x000000521d527221 */ /* 0x000fe20000000000 */
[----:B------:R-:W-:Y:S02]  /*4060*/  HGMMA.64x16x16.F32 R64, R24, gdesc[UR8].tnspB, R64, gsb0 ;  /* 0x4020000818407df0 */ /* 0x000fe40008000840 */
[----:B------:R-:W-:Y:S01]  /*4070*/  @!P4 FMUL R42, R42, 0.5 ;  /* 0x3f0000002a2ac820 */ /* 0x000fe20000400000 */
[----:B-1----:R-:W-:Y:S01]  /*4080*/  @!P6 FMUL R21, R21, R21 ;  /* 0x000000151515e220 */ /* 0x002fe20000400000 */
[----:B------:R-:W-:Y:S01]  /*4090*/  FSETP.GEU.AND P6, PT, R44, -126, PT ;  /* 0xc2fc00002c00780b */ /* 0x000fe20003fce000 */
[----:B------:R-:W-:Y:S01]  /*40a0*/  FADD R30, R30, R81 ;  /* 0x000000511e1e7221 */ /* 0x000fe20000000000 */
[----:B------:R-:W1:Y:S05]  /*40b0*/  MUFU.EX2 R39, R39 ;  /* 0x0000002700277308 */ /* 0x000e6a0000000800 */
[----:B------:R-:W-:-:S03]  /*40c0*/  @!P5 FMUL R43, R43, 0.5 ;  /* 0x3f0000002b2bd820 */ /* 0x000fc60000400000 */
[----:B------:R-:W3:Y:S01]  /*40d0*/  MUFU.EX2 R42, R42 ;  /* 0x0000002a002a7308 */ /* 0x000ee20000000800 */
[----:B--2---:R-:W-:Y:S01]  /*40e0*/  @!P2 FMUL R40, R40, R40 ;  /* 0x000000282828a220 */ /* 0x004fe20000400000 */
[----:B------:R-:W-:Y:S01]  /*40f0*/  FSETP.GEU.AND P2, PT, R45, -126, PT ;  /* 0xc2fc00002d00780b */ /* 0x000fe20003f4e000 */
[----:B------:R-:W-:-:S05]  /*4100*/  @!P6 FMUL R44, R44, 0.5 ;  /* 0x3f0000002c2ce820 */ /* 0x000fca0000400000 */
[----:B------:R-:W2:Y:S01]  /*4110*/  MUFU.EX2 R41, R43 ;  /* 0x0000002b00297308 */ /* 0x000ea20000000800 */
[----:B-1----:R-:W-:Y:S01]  /*4120*/  @!P3 FMUL R39, R39, R39 ;  /* 0x000000272727b220 */ /* 0x002fe20000400000 */
[----:B------:R-:W-:-:S05]  /*4130*/  FSETP.GEU.AND P3, PT, R46, -126, PT ;  /* 0xc2fc00002e00780b */ /* 0x000fca0003f6e000 */
[----:B------:R-:W-:Y:S01]  /*4140*/  @!P2 FMUL R45, R45, 0.5 ;  /* 0x3f0000002d2da820 */ /* 0x000fe20000400000 */
[----:B------:R-:W1:Y:S01]  /*4150*/  MUFU.EX2 R44, R44 ;  /* 0x0000002c002c7308 */ /* 0x000e620000000800 */
[----:B---3--:R-:W-:Y:S01]  /*4160*/  @!P4 FMUL R42, R42, R42 ;  /* 0x0000002a2a2ac220 */ /* 0x008fe20000400000 */
[----:B------:R-:W-:-:S05]  /*4170*/  FSETP.GEU.AND P4, PT, R48, -126, PT ;  /* 0xc2fc00003000780b */ /* 0x000fca0003f8e000 */
[----:B------:R-:W-:Y:S01]  /*4180*/  @!P3 FMUL R46, R46, 0.5 ;  /* 0x3f0000002e2eb820 */ /* 0x000fe20000400000 */
[----:B------:R-:W3:Y:S01]  /*4190*/  MUFU.EX2 R43, R45 ;  /* 0x0000002d002b7308 */ /* 0x000ee20000000800 */
[----:B--2---:R-:W-:Y:S01]  /*41a0*/  @!P5 FMUL R41, R41, R41 ;  /* 0x000000292929d220 */ /* 0x004fe20000400000 */
[----:B------:R-:W-:Y:S01]  /*41b0*/  FSETP.GEU.AND P5, PT, R84, -126, PT ;  /* 0xc2fc00005400780b */ /* 0x000fe20003fae000 */
[----:B------:R-:W-:Y:S02]  /*41c0*/  WARPGROUP.DEPBAR.LE gsb0, 0x0 ;  /* 0x00008000000079c5 */ /* 0x000fe40000010000 */
[----:B------:R-:W-:-:S03]  /*41d0*/  WARPGROUP.ARRIVE ;  /* 0x00000000000079c5 */ /* 0x000fc60000000000 */
[----:B------:R-:W2:Y:S01]  /*41e0*/  MUFU.EX2 R46, R46 ;  /* 0x0000002e002e7308 */ /* 0x000ea20000000800 */
[----:B------:R-:W-:Y:S01]  /*41f0*/  @!P4 FMUL R48, R48, 0.5 ;  /* 0x3f0000003030c820 */ /* 0x000fe20000400000 */
[----:B-1----:R-:W-:Y:S01]  /*4200*/  @!P6 FMUL R44, R44, R44 ;  /* 0x0000002c2c2ce220 */ /* 0x002fe20000400000 */
[----:B------:R-:W-:Y:S01]  /*4210*/  FSETP.GEU.AND P6, PT, R47, -126, PT ;  /* 0xc2fc00002f00780b */ /* 0x000fe20003fce000 */
[----:B------:R-:W-:Y:S03]  /*4220*/  HGMMA.64x16x16.F32 R56, R24, gdesc[UR16].tnspB, R56, gsb0 ;  /* 0x4020001018387df0 */ /* 0x000fe60008000838 */
[----:B------:R-:W-:Y:S01]  /*4230*/  @!P5 FMUL R84, R84, 0.5 ;  /* 0x3f0000005454d820 */ /* 0x000fe20000400000 */
[----:B------:R1:W4:Y:S01]  /*4240*/  MUFU.EX2 R45, R48 ;  /* 0x00000030002d7308 */ /* 0x0003220000000800 */
[----:B---3--:R-:W-:Y:S01]  /*4250*/  @!P2 FMUL R43, R43, R43 ;  /* 0x0000002b2b2ba220 */ /* 0x008fe20000400000 */
[----:B------:R-:W-:-:S06]  /*4260*/  FSETP.GEU.AND P2, PT, R86, -126, PT ;  /* 0xc2fc00005600780b */ /* 0x000fcc0003f4e000 */
[----:B------:R-:W-:Y:S01]  /*4270*/  @!P6 FMUL R47, R47, 0.5 ;  /* 0x3f0000002f2fe820 */ /* 0x000fe20000400000 */
[----:B-1----:R-:W-:Y:S01]  /*4280*/  IADD3 R48, R20, 0x40, RZ ;  /* 0x0000004014307810 */ /* 0x002fe20007ffe0ff */
[----:B--2---:R-:W-:Y:S01]  /*4290*/  @!P3 FMUL R46, R46, R46 ;  /* 0x0000002e2e2eb220 */ /* 0x004fe20000400000 */
[----:B------:R-:W1:Y:S01]  /*42a0*/  MUFU.EX2 R50, R84 ;  /* 0x0000005400327308 */ /* 0x000e620000000800 */
[----:B------:R-:W-:-:S03]  /*42b0*/  FSETP.GEU.AND P3, PT, R51, -126, PT ;  /* 0xc2fc00003300780b */ /* 0x000fc60003f6e000 */
[----:B------:R-:W-:Y:S01]  /*42c0*/  @!P2 FMUL R86, R86, 0.5 ;  /* 0x3f0000005656a820 */ /* 0x000fe20000400000 */
[----:B----4-:R-:W-:Y:S01]  /*42d0*/  @!P4 FMUL R45, R45, R45 ;  /* 0x0000002d2d2dc220 */ /* 0x010fe20000400000 */
[----:B------:R-:W-:Y:S02]  /*42e0*/  FSETP.GEU.AND P4, PT, R52, -126, PT ;  /* 0xc2fc00003400780b */ /* 0x000fe40003f8e000 */
[----:B------:R-:W2:Y:S06]  /*42f0*/  MUFU.EX2 R47, R47 ;  /* 0x0000002f002f7308 */ /* 0x000eac0000000800 */
[----:B------:R-:W-:Y:S01]  /*4300*/  @!P3 FMUL R51, R51, 0.5 ;  /* 0x3f0000003333b820 */ /* 0x000fe20000400000 */
[----:B-1----:R-:W-:Y:S01]  /*4310*/  @!P5 FMUL R50, R50, R50 ;  /* 0x000000323232d220 */ /* 0x002fe20000400000 */
[----:B------:R-:W-:-:S03]  /*4320*/  FSETP.GEU.AND P5, PT, R54, -126, PT ;  /* 0xc2fc00003600780b */ /* 0x000fc60003fae000 */
[----:B------:R-:W-:Y:S01]  /*4330*/  @!P4 FMUL R52, R52, 0.5 ;  /* 0x3f0000003434c820 */ /* 0x000fe20000400000 */
[----:B--2---:R-:W-:Y:S01]  /*4340*/  @!P6 FMUL R47, R47, R47 ;  /* 0x0000002f2f2fe220 */ /* 0x004fe20000400000 */
[----:B------:R-:W-:-:S04]  /*4350*/  FSETP.GEU.AND P6, PT, R55, -126, PT ;  /* 0xc2fc00003700780b */ /* 0x000fc80003fce000 */
[----:B------:R-:W1:Y:S01]  /*4360*/  MUFU.EX2 R52, R52 ;  /* 0x0000003400347308 */ /* 0x000e620000000800 */
[----:B------:R-:W-:Y:S02]  /*4370*/  WARPGROUP.DEPBAR.LE gsb0, 0x0 ;  /* 0x00008000000079c5 */ /* 0x000fe40000010000 */
[C---:B------:R-:W-:Y:S01]  /*4380*/  IADD3 R24, R20.reuse, 0x20, RZ ;  /* 0x0000002014187810 */ /* 0x040fe20007ffe0ff */
[----:B------:R-:W-:Y:S01]  /*4390*/  VIADD R26, R20, 0xa0 ;  /* 0x000000a0141a7836 */ /* 0x000fe20000000000 */
[----:B------:R-:W-:Y:S01]  /*43a0*/  MOV R25, 0xc0000010 ;  /* 0xc000001000197802 */ /* 0x000fe20000000f00 */
[----:B------:R-:W-:Y:S01]  /*43b0*/  @!P5 FMUL R54, R54, 0.5 ;  /* 0x3f0000003636d820 */ /* 0x000fe20000400000 */
[----:B------:R-:W-:Y:S01]  /*43c0*/  R2UR UR6, R24 ;  /* 0x00000000180672ca */ /* 0x000fe200000e0000 */
[----:B------:R-:W-:Y:S01]  /*43d0*/  VIADD R24, R20, 0x120 ;  /* 0x0000012014187836 */ /* 0x000fe20000000000 */
[----:B------:R-:W-:Y:S01]  /*43e0*/  R2UR UR7, R25 ;  /* 0x00000000190772ca */ /* 0x000fe200000e0000 */
[----:B------:R-:W-:Y:S01]  /*43f0*/  IMAD.MOV.U32 R25, RZ, RZ, -0x3ffffff0 ;  /* 0xc0000010ff197424 */ /* 0x000fe200078e00ff */
[----:B------:R-:W-:Y:S01]  /*4400*/  MOV R27, 0xc0000010 ;  /* 0xc0000010001b7802 */ /* 0x000fe20000000f00 */
[----:B------:R-:W-:Y:S01]  /*4410*/  @!P6 FMUL R55, R55, 0.5 ;  /* 0x3f0000003737e820 */ /* 0x000fe20000400000 */
[----:B------:R-:W-:Y:S01]  /*4420*/  R2UR UR10, R26 ;  /* 0x000000001a0a72ca */ /* 0x000fe200000e0000 */
[----:B------:R-:W2:Y:S01]  /*4430*/  MUFU.EX2 R54, R54 ;  /* 0x0000003600367308 */ /* 0x000ea20000000800 */
[----:B------:R-:W-:-:S02]  /*4440*/  R2UR UR11, R27 ;  /* 0x000000001b0b72ca */ /* 0x000fc400000e0000 */
[----:B------:R-:W-:Y:S01]  /*4450*/  R2UR UR18, R24 ;  /* 0x00000000181272ca */ /* 0x000fe200000e0000 */
[----:B-1----:R-:W-:Y:S01]  /*4460*/  @!P4 FMUL R52, R52, R52 ;  /* 0x000000343434c220 */ /* 0x002fe20000400000 */
[----:B------:R-:W-:Y:S02]  /*4470*/  R2UR UR19, R25 ;  /* 0x00000000191372ca */ /* 0x000fe400000e0000 */
[----:B------:R-:W-:Y:S01]  /*4480*/  F2FP.F16.F32.PACK_AB R24, R34, R33 ;  /* 0x000000212218723e */ /* 0x000fe200000000ff */
[----:B------:R-:W1:Y:S01]  /*4490*/  MUFU.EX2 R55, R55 ;  /* 0x0000003700377308 */ /* 0x000e620000000800 */
[----:B------:R-:W-:Y:S01]  /*44a0*/  F2FP.F16.F32.PACK_AB R25, R32, R85 ;  /* 0x000000552019723e */ /* 0x000fe200000000ff */
[----:B------:R-:W-:Y:S01]  /*44b0*/  FADD R33, R82, R33 ;  /* 0x0000002152217221 */ /* 0x000fe20000000000 */
[----:B------:R-:W-:Y:S01]  /*44c0*/  F2FP.F16.F32.PACK_AB R26, R36, R35 ;  /* 0x00000023241a723e */ /* 0x000fe200000000ff */
[----:B------:R-:W-:Y:S01]  /*44d0*/  FADD R85, R30, R85 ;  /* 0x000000551e557221 */ /* 0x000fe20000000000 */
[----:B------:R-:W-:Y:S01]  /*44e0*/  F2FP.F16.F32.PACK_AB R27, R38, R37 ;  /* 0x00000025261b723e */ /* 0x000fe200000000ff */
[----:B------:R-:W-:-:S02]  /*44f0*/  FADD R34, R33, R34 ;  /* 0x0000002221227221 */ /* 0x000fc40000000000 */
[----:B------:R-:W-:Y:S01]  /*4500*/  FADD R32, R85, R32 ;  /* 0x0000002055207221 */ /* 0x000fe20000000000 */
[----:B------:R-:W-:Y:S01]  /*4510*/  WARPGROUP.ARRIVE ;  /* 0x00000000000079c5 */ /* 0x000fe20000000000 */
[----:B--2---:R-:W-:Y:S01]  /*4520*/  @!P5 FMUL R54, R54, R54 ;  /* 0x000000363636d220 */ /* 0x004fe20000400000 */
[----:B------:R-:W-:Y:S01]  /*4530*/  FADD R35, R34, R35 ;  /* 0x0000002322237221 */ /* 0x000fe20000000000 */
[----:B------:R-:W-:-:S03]  /*4540*/  FADD R37, R32, R37 ;  /* 0x0000002520257221 */ /* 0x000fc60000000000 */
[----:B------:R-:W-:Y:S01]  /*4550*/  HGMMA.64x16x16.F32 R72, R24, gdesc[UR4].tnspB, R72, gsb0 ;  /* 0x4020000418487df0 */ /* 0x000fe20008000848 */
[----:B------:R-:W-:Y:S01]  /*4560*/  R2UR UR6, R48 ;  /* 0x00000000300672ca */ /* 0x000fe200000e0000 */
[----:B-1----:R-:W-:Y:S01]  /*4570*/  @!P6 FMUL R55, R55, R55 ;  /* 0x000000373737e220 */ /* 0x002fe20000400000 */
[----:B------:R-:W-:Y:S01]  /*4580*/  R2UR UR7, R49 ;  /* 0x00000000310772ca */ /* 0x000fe200000e0000 */
[----:B------:R-:W1:Y:S01]  /*4590*/  MUFU.EX2 R48, R86 ;  /* 0x0000005600307308 */ /* 0x000e620000000800 */
[----:B------:R-:W-:Y:S01]  /*45a0*/  FADD R36, R35, R36 ;  /* 0x0000002423247221 */ /* 0x000fe20000000000 */
[----:B------:R-:W-:-:S06]  /*45b0*/  FADD R38, R37, R38 ;  /* 0x0000002625267221 */ /* 0x000fcc0000000000 */
[----:B------:R-:W2:Y:S01]  /*45c0*/  MUFU.EX2 R49, R51 ;  /* 0x0000003300317308 */ /* 0x000ea20000000800 */
[----:B-1----:R-:W-:Y:S01]  /*45d0*/  @!P2 FMUL R48, R48, R48 ;  /* 0x000000303030a220 */ /* 0x002fe20000400000 */
[----:B------:R-:W-:Y:S01]  /*45e0*/  ISETP.NE.AND P2, PT, R10, 0x4, PT ;  /* 0x000000040a00780c */ /* 0x000fe20003f45270 */
[----:B--2---:R-:W-:Y:S01]  /*45f0*/  @!P3 FMUL R49, R49, R49 ;  /* 0x000000313131b220 */ /* 0x004fe20000400000 */
[----:B------:R-:W-:Y:S02]  /*4600*/  WARPGROUP.DEPBAR.LE gsb0, 0x0 ;  /* 0x00008000000079c5 */ /* 0x000fe40000010000 */
[----:B------:R-:W-:-:S06]  /*4610*/  WARPGROUP.ARRIVE ;  /* 0x00000000000079c5 */ /* 0x000fcc0000000000 */
[----:B------:R-:W-:Y:S03]  /*4620*/  HGMMA.64x16x16.F32 R64, R24, gdesc[UR8].tnspB, R64, gsb0 ;  /* 0x4020000818407df0 */ /* 0x000fe60008000840 */
[----:B------:R-:W-:Y:S02]  /*4630*/  WARPGROUP.DEPBAR.LE gsb0, 0x0 ;  /* 0x00008000000079c5 */ /* 0x000fe40000010000 */
[----:B------:R-:W-:-:S06]  /*4640*/  WARPGROUP.ARRIVE ;  /* 0x00000000000079c5 */ /* 0x000fcc0000000000 */
[----:B------:R-:W-:Y:S03]  /*4650*/  HGMMA.64x16x16.F32 R56, R24, gdesc[UR16].tnspB, R56, gsb0 ;  /* 0x4020001018387df0 */ /* 0x000fe60008000838 */
[----:B------:R-:W-:Y:S02]  /*4660*/  WARPGROUP.DEPBAR.LE gsb0, 0x0 ;  /* 0x00008000000079c5 */ /* 0x000fe40000010000 */
[C---:B------:R-:W-:Y:S01]  /*4670*/  VIADD R26, R20.reuse, 0xc0 ;  /* 0x000000c0141a7836 */ /* 0x040fe20000000000 */
[----:B------:R-:W-:Y:S01]  /*4680*/  IADD3 R24, R20, 0x140, RZ ;  /* 0x0000014014187810 */ /* 0x000fe20007ffe0ff */
[----:B------:R-:W-:Y:S01]  /*4690*/  IMAD.MOV.U32 R25, RZ, RZ, -0x3ffffff0 ;  /* 0xc0000010ff197424 */ /* 0x000fe200078e00ff */
[----:B------:R-:W-:Y:S02]  /*46a0*/  MOV R27, 0xc0000010 ;  /* 0xc0000010001b7802 */ /* 0x000fe40000000f00 */
[----:B------:R-:W-:-:S02]  /*46b0*/  R2UR UR10, R26 ;  /* 0x000000001a0a72ca */ /* 0x000fc400000e0000 */
[----:B------:R-:W-:Y:S02]  /*46c0*/  R2UR UR11, R27 ;  /* 0x000000001b0b72ca */ /* 0x000fe400000e0000 */
[----:B------:R-:W-:Y:S02]  /*46d0*/  R2UR UR18, R24 ;  /* 0x00000000181272ca */ /* 0x000fe400000e0000 */
[----:B------:R-:W-:Y:S02]  /*46e0*/  R2UR UR19, R25 ;  /* 0x00000000191372ca */ /* 0x000fe400000e0000 */
[----:B------:R-:W-:Y:S01]  /*46f0*/  F2FP.F16.F32.PACK_AB R24, R40, R21 ;  /* 0x000000152818723e */ /* 0x000fe200000000ff */
[----:B------:R-:W-:Y:S01]  /*4700*/  FADD R21, R36, R21 ;  /* 0x0000001524157221 */ /* 0x000fe20000000000 */
        /* <DEDUP_REMOVED lines=8> */
[----:B------:R-:W-:Y:S02]  /*4790*/  FADD R43, R42, R43 ;  /* 0x0000002b2a2b7221 */ /* 0x000fe40000000000 */
[----:B------:R-:W-:Y:S02]  /*47a0*/  FADD R44, R41, R44 ;  /* 0x0000002c292c7221 */ /* 0x000fe40000000000 */
[----:B------:R-:W-:Y:S01]  /*47b0*/  FADD R46, R43, R46 ;  /* 0x0000002e2b2e7221 */ /* 0x000fe20000000000 */
[----:B------:R-:W-:Y:S01]  /*47c0*/  HGMMA.64x16x16.F32 R72, R24, gdesc[UR4].tnspB, R72, gsb0 ;  /* 0x4020000418487df0 */ /* 0x000fe20008000848 */
[----:B------:R-:W-:Y:S02]  /*47d0*/  R2UR UR6, R18 ;  /* 0x00000000120672ca */ /* 0x000fe400000e0000 */
[----:B------:R-:W-:-:S02]  /*47e0*/  R2UR UR7, R19 ;  /* 0x00000000130772ca */ /* 0x000fc400000e0000 */
[----:B------:R-:W-:-:S05]  /*47f0*/  SEL R18, R10, RZ, P2 ;  /* 0x000000ff0a127207 */ /* 0x000fca0001000000 */
[----:B------:R-:W-:-:S05]  /*4800*/  IMAD R10, R18, 0x8, R11 ;  /* 0x00000008120a7824 */ /* 0x000fca00078e020b */
[----:B------:R-:W-:Y:S01]  /*4810*/  PRMT R10, RZ, 0x654, R10 ;  /* 0x00000654ff0a7816 */ /* 0x000fe2000000000a */
[----:B------:R-:W-:Y:S02]  /*4820*/  WARPGROUP.DEPBAR.LE gsb0, 0x0 ;  /* 0x00008000000079c5 */ /* 0x000fe40000010000 */
[----:B------:R-:W-:-:S06]  /*4830*/  WARPGROUP.ARRIVE ;  /* 0x00000000000079c5 */ /* 0x000fcc0000000000 */
[----:B------:R-:W-:Y:S01]  /*4840*/  HGMMA.64x16x16.F32 R64, R24, gdesc[UR8].tnspB, R64, gsb0 ;  /* 0x4020000818407df0 */ /* 0x000fe20008000840 */
[----:B------:R-:W-:Y:S02]  /*4850*/  R2UR UR10, R22 ;  /* 0x00000000160a72ca */ /* 0x000fe400000e0000 */
[----:B------:R-:W-:Y:S01]  /*4860*/  R2UR UR11, R23 ;  /* 0x00000000170b72ca */ /* 0x000fe200000e0000 */
[----:B------:R-:W-:Y:S02]  /*4870*/  WARPGROUP.DEPBAR.LE gsb0, 0x0 ;  /* 0x00008000000079c5 */ /* 0x000fe40000010000 */
[----:B------:R-:W-:-:S06]  /*4880*/  WARPGROUP.ARRIVE ;  /* 0x00000000000079c5 */ /* 0x000fcc0000000000 */
[----:B------:R-:W-:Y:S03]  /*4890*/  HGMMA.64x16x16.F32 R56, R24, gdesc[UR16].tnspB, R56, gsb0 ;  /* 0x4020001018387df0 */ /* 0x000fe60008000838 */
[----:B------:R-:W-:Y:S02]  /*48a0*/  WARPGROUP.DEPBAR.LE gsb0, 0x0 ;  /* 0x00008000000079c5 */ /* 0x000fe40000010000 */
[----:B------:R-:W-:Y:S01]  /*48b0*/  IMAD.MOV.U32 R25, RZ, RZ, -0x3ffffff0 ;  /* 0xc0000010ff197424 */ /* 0x000fe200078e00ff */
[----:B------:R-:W-:Y:S02]  /*48c0*/  IADD3 R24, R20, 0x160, RZ ;  /* 0x0000016014187810 */ /* 0x000fe40007ffe0ff */
[----:B------:R-:W-:Y:S02]  /*48d0*/  F2FP.F16.F32.PACK_AB R26, R52, R49 ;  /* 0x00000031341a723e */ /* 0x000fe400000000ff */
[----:B------:R-:W-:-:S02]  /*48e0*/  R2UR UR18, R24 ;  /* 0x00000000181272ca */ /* 0x000fc400000e0000 */
[----:B------:R-:W-:Y:S02]  /*48f0*/  R2UR UR19, R25 ;  /* 0x00000000191372ca */ /* 0x000fe400000e0000 */
[----:B------:R-:W-:Y:S01]  /*4900*/  F2FP.F16.F32.PACK_AB R24, R50, R45 ;  /* 0x0000002d3218723e */ /* 0x000fe200000000ff */
[----:B------:R-:W-:Y:S01]  /*4910*/  FADD R45, R44, R45 ;  /* 0x0000002d2c2d7221 */ /* 0x000fe20000000000 */
[----:B------:R-:W-:Y:S01]  /*4920*/  F2FP.F16.F32.PACK_AB R25, R48, R47 ;  /* 0x0000002f3019723e */ /* 0x000fe200000000ff */
[----:B------:R-:W-:Y:S01]  /*4930*/  FADD R47, R46, R47 ;  /* 0x0000002f2e2f7221 */ /* 0x000fe20000000000 */
[----:B------:R-:W-:Y:S01]  /*4940*/  F2FP.F16.F32.PACK_AB R27, R55, R54 ;  /* 0x00000036371b723e */ /* 0x000fe200000000ff */
[----:B------:R-:W-:Y:S02]  /*4950*/  FADD R50, R45, R50 ;  /* 0x000000322d327221 */ /* 0x000fe40000000000 */
[----:B------:R-:W-:Y:S01]  /*4960*/  FADD R47, R47, R48 ;  /* 0x000000302f2f7221 */ /* 0x000fe20000000000 */
[----:B------:R-:W-:Y:S01]  /*4970*/  WARPGROUP.ARRIVE ;  /* 0x00000000000079c5 */ /* 0x000fe20000000000 */
[----:B------:R-:W-:-:S02]  /*4980*/  FADD R17, R50, R49 ;  /* 0x0000003132117221 */ /* 0x000fc40000000000 */
[----:B------:R-:W-:Y:S02]  /*4990*/  FADD R14, R47, R54 ;  /* 0x000000362f0e7221 */ /* 0x000fe40000000000 */
[----:B------:R-:W-:Y:S01]  /*49a0*/  FADD R17, R17, R52 ;  /* 0x0000003411117221 */ /* 0x000fe20000000000 */
[----:B------:R-:W-:Y:S01]  /*49b0*/  HGMMA.64x16x16.F32 R72, R24, gdesc[UR4].tnspB, R72, gsb0 ;  /* 0x4020000418487df0 */ /* 0x000fe20008000848 */
[----:B------:R-:W-:Y:S02]  /*49c0*/  FADD R14, R14, R55 ;  /* 0x000000370e0e7221 */ /* 0x000fe40000000000 */
        /* <DEDUP_REMOVED lines=8> */
[----:B------:R-:W-:Y:S05]  /*4a50*/  @P1 BRA `(.L_x_32) ;  /* 0x0000000000d01947 */ /* 0x000fea0003800000 */
[----:B------:R-:W-:Y:S01]  /*4a60*/  ISETP.LT.OR P1, PT, R5, 0x1, !P0 ;  /* 0x000000010500780c */ /* 0x000fe20004721670 */
[----:B------:R-:W-:-:S12]  /*4a70*/  BSSY B0, `(.L_x_33) ;  /* 0x0000031000007945 */ /* 0x000fd80003800000 */
[----:B------:R-:W-:Y:S05]  /*4a80*/  @P1 BRA `(.L_x_34) ;  /* 0x0000000000bc1947 */ /* 0x000fea0003800000 */
[----:B-1----:R-:W-:Y:S02]  /*4a90*/  LEA R10, R3, R2, 0x3 ;  /* 0x00000002030a7211 */ /* 0x002fe400078e18ff */
[----:B------:R-:W-:Y:S02]  /*4aa0*/  SHF.L.U32 R19, R0, 0x1f, RZ ;  /* 0x0000001f00137819 */ /* 0x000fe400000006ff */
[----:B------:R-:W-:Y:S02]  /*4ab0*/  ISETP.NE.AND P2, PT, R16, RZ, PT ;  /* 0x000000ff1000720c */ /* 0x000fe40003f45270 */
[----:B------:R-:W1:Y:S02]  /*4ac0*/  SYNCS.PHASECHK.TRANS64.TRYWAIT P1, [R10+URZ+0x7820], R19 ;  /* 0x007820130a0075a7 */ /* 0x000e64000802017f */
[----:B-1----:R-:W-:Y:S09]  /*4ad0*/  @!P1 BRA `(.L_x_35) ;  /* 0x0000001800749947 */ /* 0x002ff20003800000 */
.L_x_72:
[----:B------:R-:W-:Y:S05]  /*4ae0*/  @P2 BRA `(.L_x_36) ;  /* 0x0000000000142947 */ /* 0x000fea0003800000 */
[----:B------:R-:W-:Y:S01]  /*4af0*/  ISETP.NE.AND P1, PT, R12, RZ, PT ;  /* 0x000000ff0c00720c */ /* 0x000fe20003f25270 */
[----:B-1----:R-:W-:-:S04]  /*4b00*/  IMAD.MOV.U32 R19, RZ, RZ, 0x1800 ;  /* 0x00001800ff137424 */ /* 0x002fc800078e00ff */
[----:B------:R2:W-:Y:S08]  /*4b10*/  SYNCS.ARRIVE.TRANS64 RZ, [R10+URZ+0x7800], R19 ;  /* 0x007800130aff79a7 */ /* 0x0005f0000800003f */
[----:B------:R-:W-:Y:S05]  /*4b20*/  @!P1 BRA `(.L_x_36) ;  /* 0x0000000000049947 */ /* 0x000fea0003800000 */
[----:B------:R-:W-:Y:S01]  /*4b30*/  BPT.TRAP 0x1 ;  /* 0x000000040000795c */ /* 0x000fe20000300000 */
.L_x_36:
[----:B-12---:R-:W-:Y:S01]  /*4b40*/  IMAD R19, R3, 0x1800, R2 ;  /* 0x0000180003137824 */ /* 0x006fe200078e0202 */
[----:B------:R-:W-:Y:S01]  /*4b50*/  R2UR UR25, R10 ;  /* 0x000000000a1972ca */ /* 0x000fe200000e0000 */
[----:B------:R-:W-:Y:S01]  /*4b60*/  UIADD3 UR6, UP0, UR38, 0x2f0, URZ ;  /* 0x000002f026067890 */ /* 0x000fe2000ff1e03f */
[C---:B------:R-:W-:Y:S01]  /*4b70*/  R2UR UR27, R6.reuse ;  /* 0x00000000061b72ca */ /* 0x040fe200000e0000 */
[----:B------:R-:W-:Y:S01]  /*4b80*/  UMOV UR30, 0x0 ;  /* 0x00000000001e7882 */ /* 0x000fe20000000000 */
[----:B------:R-:W-:Y:S01]  /*4b90*/  R2UR UR8, R19 ;  /* 0x00000000130872ca */ /* 0x000fe200000e0000 */
[----:B------:R-:W-:Y:S01]  /*4ba0*/  UIADD3.X UR7, URZ, UR39, URZ, UP0, !UPT ;  /* 0x000000273f077290 */ /* 0x000fe200087fe43f */
[----:B------:R-:W-:Y:S01]  /*4bb0*/  IADD3 R3, R3, 0x1, RZ ;  /* 0x0000000103037810 */ /* 0x000fe20007ffe0ff */
[----:B------:R-:W-:Y:S01]  /*4bc0*/  UMOV UR31, 0x10000000 ;  /* 0x10000000001f7882 */ /* 0x000fe20000000000 */
[----:B------:R-:W-:Y:S01]  /*4bd0*/  UMOV UR26, URZ ;  /* 0x0000003f001a7c82 */ /* 0x000fe20008000000 */
[----:B------:R-:W-:Y:S01]  /*4be0*/  UMOV UR28, UR36 ;  /* 0x00000024001c7c82 */ /* 0x000fe20008000000 */
[----:B------:R-:W-:Y:S01]  /*4bf0*/  UMOV UR29, UR37 ;  /* 0x00000025001d7c82 */ /* 0x000fe20008000000 */
[----:B------:R-:W-:Y:S01]  /*4c00*/  UMOV UR18, 0x10 ;  /* 0x0000001000127882 */ /* 0x000fe20000000000 */
[----:B------:R-:W-:Y:S01]  /*4c10*/  UMOV UR20, UR36 ;  /* 0x0000002400147c82 */ /* 0x000fe20008000000 */
[----:B------:R-:W-:Y:S01]  /*4c20*/  UIADD3 UR25, UR25, 0x7800, URZ ;  /* 0x0000780019197890 */ /* 0x000fe2000fffe03f */
[C---:B------:R-:W-:Y:S01]  /*4c30*/  ISETP.NE.AND P1, PT, R3.reuse, 0x4, PT ;  /* 0x000000040300780c */ /* 0x040fe20003f25270 */
[----:B------:R-:W-:Y:S01]  /*4c40*/  USHF.L.U32 UR27, UR27, 0x6, URZ ;  /* 0x000000061b1b7899 */ /* 0x000fe2000800063f */
[----:B------:R-:W-:Y:S01]  /*4c50*/  VIADD R6, R6, 0x1 ;  /* 0x0000000106067836 */ /* 0x000fe20000000000 */
        /* <DEDUP_REMOVED lines=9> */
[----:B------:R-:W-:Y:S01]  /*4cf0*/  UMOV UR10, 0x20 ;  /* 0x00000020000a7882 */ /* 0x000fe20000000000 */
[----:B------:R-:W-:Y:S01]  /*4d00*/  UMOV UR12, UR36 ;  /* 0x00000024000c7c82 */ /* 0x000fe20008000000 */
[----:B------:R-:W-:Y:S01]  /*4d10*/  UMOV UR13, UR37 ;  /* 0x00000025000d7c82 */ /* 0x000fe20008000000 */
[----:B------:R-:W-:Y:S01]  /*4d20*/  UMOV UR9, UR25 ;  /* 0x0000001900097c82 */ /* 0x000fe20008000000 */
[----:B------:R2:W-:Y:S01]  /*4d30*/  UTMALDG.4D [UR24], [UR6], desc[UR30] ;  /* 0x00001e18060075b4 */ /* 0x0005e20008019000 */
[----:B------:R-:W-:Y:S01]  /*4d40*/  UMOV UR11, UR27 ;  /* 0x0000001b000b7c82 */ /* 0x000fe20008000000 */
[----:B------:R2:W-:Y:S01]  /*4d50*/  UTMALDG.4D [UR16], [UR6], desc[UR30] ;  /* 0x00001e10060075b4 */ /* 0x0005e20008019000 */
[----:B------:R2:W-:Y:S02]  /*4d60*/  UTMALDG.4D [UR8], [UR6], desc[UR30] ;  /* 0x00001e08060075b4 */ /* 0x0005e40008019000 */
[----:B--2---:R-:W-:Y:S01]  /*4d70*/  NOP ;  /* 0x0000000000007918 */ /* 0x004fe20000000000 */
.L_x_34:
[----:B------:R-:W-:Y:S05]  /*4d80*/  BSYNC B0 ;  /* 0x0000000000007941 */ /* 0x000fea0003800000 */
.L_x_33:
[----:B------:R-:W-:-:S07]  /*4d90*/  IADD3 R5, R5, -0x1, RZ ;  /* 0xffffffff05057810 */ /* 0x000fce0007ffe0ff */
.L_x_32:
[----:B------:R-:W-:Y:S01]  /*4da0*/  ISETP.GT.AND P3, PT, R13, 0x2, PT ;  /* 0x000000020d00780c */ /* 0x000fe20003f64270 */
[----:B------:R-:W-:Y:S01]  /*4db0*/  VIADD R15, R15, 0x1 ;  /* 0x000000010f0f7836 */ /* 0x000fe20000000000 */
[----:B-1----:R-:W-:Y:S01]  /*4dc0*/  IADD3 R10, R18, 0x1, RZ ;  /* 0x00000001120a7810 */ /* 0x002fe20007ffe0ff */
[----:B------:R-:W-:Y:S01]  /*4dd0*/  VIADD R13, R13, 0xffffffff ;  /* 0xffffffff0d0d7836 */ /* 0x000fe20000000000 */
[----:B------:R-:W-:Y:S01]  /*4de0*/  MOV R23, R4 ;  /* 0x0000000400177202 */ /* 0x000fe20000000f00 */
[----:B------:R-:W-:Y:S01]  /*4df0*/  IMAD.MOV.U32 R21, RZ, RZ, R9 ;  /* 0x000000ffff157224 */ /* 0x000fe200078e0009 */
[----:B------:R-:W-:Y:S02]  /*4e00*/  ISETP.NE.AND P1, PT, R15, 0x4, PT ;  /* 0x000000040f00780c */ /* 0x000fe40003f25270 */
[----:B------:R-:W-:Y:S02]  /*4e10*/  ISETP.NE.AND P2, PT, R10, 0x4, PT ;  /* 0x000000040a00780c */ /* 0x000fe40003f45270 */
[----:B------:R-:W-:-:S02]  /*4e20*/  SEL R19, RZ, 0x1, P1 ;  /* 0x00000001ff137807 */ /* 0x000fc40000800000 */
[----:B------:R-:W-:Y:S02]  /*4e30*/  SEL R15, R15, RZ, P1 ;  /* 0x000000ff0f0f7207 */ /* 0x000fe40000800000 */
[----:B------:R-:W-:Y:S02]  /*4e40*/  LOP3.LUT R8, R8, R19, RZ, 0x3c, !PT ;  /* 0x0000001308087212 */ /* 0x000fe400078e3cff */
[----:B------:R-:W-:Y:S01]  /*4e50*/  SEL R10, R10, RZ, P2 ;  /* 0x000000ff0a0a7207 */ /* 0x000fe20001000000 */
[----:B------:R-:W-:Y:S06]  /*4e60*/  @P3 BRA `(.L_x_37) ;  /* 0xffffffdc00903947 */ /* 0x000fec000383ffff */
.L_x_24:
[----:B------:R-:W-:Y:S05]  /*4e70*/  WARPSYNC.ALL ;  /* 0x0000000000007948 */ /* 0x000fea0003800000 */
[----:B------:R-:W2:Y:S01]  /*4e80*/  SHFL.BFLY PT, R0, R17, 0x1, 0x1f ;  /* 0x0c201f0011007f89 */ /* 0x000ea200000e0000 */
[----:B------:R-:W-:Y:S01]  /*4e90*/  BSSY B0, `(.L_x_38) ;  /* 0x0000023000007945 */ /* 0x000fe20003800000 */
[----:B------:R-:W-:Y:S01]  /*4ea0*/  IMAD.MOV.U32 R8, RZ, RZ, 0x3f800000 ;  /* 0x3f800000ff087424 */ /* 0x000fe200078e00ff */
[----:B------:R-:W-:Y:S01]  /*4eb0*/  MOV R10, 0x3f800000 ;  /* 0x3f800000000a7802 */ /* 0x000fe20000000f00 */
[----:B------:R-:W3:Y:S01]  /*4ec0*/  SHFL.BFLY PT, R3, R14, 0x1, 0x1f ;  /* 0x0c201f000e037f89 */ /* 0x000ee200000e0000 */
[----:B------:R-:W-:-:S02]  /*4ed0*/  IMAD.MOV.U32 R6, RZ, RZ, 0x7f800000 ;  /* 0x7f800000ff067424 */ /* 0x000fc400078e00ff */
[----:B--2---:R-:W-:Y:S01]  /*4ee0*/  FADD R0, R0, R17 ;  /* 0x0000001100007221 */ /* 0x004fe20000000000 */
[----:B---3--:R-:W-:-:S04]  /*4ef0*/  FADD R15, R3, R14 ;  /* 0x0000000e030f7221 */ /* 0x008fc80000000000 */
[----:B------:R-:W2:Y:S04]  /*4f00*/  SHFL.BFLY PT, R5, R0, 0x2, 0x1f ;  /* 0x0c401f0000057f89 */ /* 0x000ea800000e0000 */
[----:B-1----:R-:W1:Y:S01]  /*4f10*/  SHFL.BFLY PT, R18, R15, 0x2, 0x1f ;  /* 0x0c401f000f127f89 */ /* 0x002e6200000e0000 */
[C---:B--2---:R-:W-:Y:S01]  /*4f20*/  FSETP.NE.AND P0, PT, R0.reuse, -R5, PT ;  /* 0x800000050000720b */ /* 0x044fe20003f05000 */
[----:B------:R-:W-:Y:S01]  /*4f30*/  FADD R3, R0, R5 ;  /* 0x0000000500037221 */ /* 0x000fe20000000000 */
[----:B------:R-:W-:Y:S01]  /*4f40*/  MOV R5, 0x7f800000 ;  /* 0x7f80000000057802 */ /* 0x000fe20000000f00 */
[----:B-1----:R-:W-:-:S10]  /*4f50*/  FADD R7, R15, R18 ;  /* 0x000000120f077221 */ /* 0x002fd40000000000 */
[----:B------:R-:W-:Y:S05]  /*4f60*/  @!P0 BRA `(.L_x_39) ;  /* 0x0000000000548947 */ /* 0x000fea0003800000 */
[----:B------:R-:W-:Y:S01]  /*4f70*/  IADD3 R0, R3, 0x1800000, RZ ;  /* 0x0180000003007810 */ /* 0x000fe20007ffe0ff */
[----:B------:R-:W-:Y:S03]  /*4f80*/  BSSY B1, `(.L_x_40) ;  /* 0x000000c000017945 */ /* 0x000fe60003800000 */
[----:B------:R-:W-:-:S04]  /*4f90*/  LOP3.LUT R0, R0, 0x7f800000, RZ, 0xc0, !PT ;  /* 0x7f80000000007812 */ /* 0x000fc800078ec0ff */
[----:B------:R-:W-:-:S13]  /*4fa0*/  ISETP.GT.U32.AND P0, PT, R0, 0x1ffffff, PT ;  /* 0x01ffffff0000780c */ /* 0x000fda0003f04070 */
[----:B------:R-:W-:Y:S05]  /*4fb0*/  @P0 BRA `(.L_x_41) ;  /* 0x0000000000100947 */ /* 0x000fea0003800000 */
[----:B------:R-:W-:-:S07]  /*4fc0*/  MOV R14, 0x4fe0 ;  /* 0x00004fe0000e7802 */ /* 0x000fce0000000f00 */
[----:B------:R-:W-:Y:S05]  /*4fd0*/  CALL.REL.NOINC `($__internal_0_$__cuda_sm20_rcp_rn_f32_slowpath) ;  /* 0x0000001400487944 */ /* 0x000fea0003c00000 */
[----:B------:R-:W-:Y:S01]  /*4fe0*/  IMAD.MOV.U32 R10, RZ, RZ, R0 ;  /* 0x000000ffff0a7224 */ /* 0x000fe200078e0000 */
[----:B------:R-:W-:Y:S06]  /*4ff0*/  BRA `(.L_x_42) ;  /* 0x0000000000107947 */ /* 0x000fec0003800000 */
.L_x_41:
[----:B------:R-:W1:Y:S02]  /*5000*/  MUFU.RCP R10, R3 ;  /* 0x00000003000a7308 */ /* 0x000e640000001000 */
[----:B-1----:R-:W-:-:S04]  /*5010*/  FFMA R0, R3, R10, -1 ;  /* 0xbf80000003007423 */ /* 0x002fc8000000000a */
[----:B------:R-:W-:-:S04]  /*5020*/  FADD.FTZ R11, -R0, -RZ ;  /* 0x800000ff000b7221 */ /* 0x000fc80000010100 */
[----:B------:R-:W-:-:S07]  /*5030*/  FFMA R10, R10, R11, R10 ;  /* 0x0000000b0a0a7223 */ /* 0x000fce000000000a */
.L_x_42:
[----:B------:R-:W-:Y:S05]  /*5040*/  BSYNC B1 ;  /* 0x0000000000017941 */ /* 0x000fea0003800000 */
.L_x_40:
[----:B------:R-:W-:Y:S01]  /*5050*/  FSETP.GEU.AND P0, PT, |R3|, 1.175494350822287508e-38, PT ;  /* 0x008000000300780b */ /* 0x000fe20003f0e200 */
[----:B------:R-:W-:-:S12]  /*5060*/  ULDC UR6, c[0x0][0x600] ;  /* 0x0001800000067ab9 */ /* 0x000fd80000000800 */
[----:B------:R-:W-:-:S04]  /*5070*/  @!P0 FMUL R3, R3, 16777216 ;  /* 0x4b80000003038820 */ /* 0x000fc80000400000 */
[----:B------:R-:W1:Y:S02]  /*5080*/  MUFU.LG2 R0, R3 ;  /* 0x0000000300007308 */ /* 0x000e640000000c00 */
[----:B-1----:R-:W-:-:S04]  /*5090*/  @!P0 FADD R0, R0, -24 ;  /* 0xc1c0000000008421 */ /* 0x002fc80000000000 */
[----:B------:R-:W-:-:S04]  /*50a0*/  FMUL R11, R0, 0.69314718246459960938 ;  /* 0x3f317218000b7820 */ /* 0x000fc80000400000 */
[----:B------:R-:W-:-:S07]  /*50b0*/  FFMA R6, R4, UR6, R11 ;  /* 0x0000000604067c23 */ /* 0x000fce000800000b */
.L_x_39:
[----:B------:R-:W-:Y:S05]  /*50c0*/  BSYNC B0 ;  /* 0x0000000000007941 */ /* 0x000fea0003800000 */
.L_x_38:
[----:B------:R-:W-:Y:S01]  /*50d0*/  FSETP.NE.AND P0, PT, R15, -R18, PT ;  /* 0x800000120f00720b */ /* 0x000fe20003f05000 */
[----:B------:R-:W-:Y:S01]  /*50e0*/  ULDC UR4, c[0x0][0x608] ;  /* 0x0001820000047ab9 */ /* 0x000fe20000000800 */
[----:B------:R-:W-:Y:S01]  /*50f0*/  BSSY B0, `(.L_x_43) ;  /* 0x0000025000007945 */ /* 0x000fe20003800000 */
[----:B------:R-:W-:-:S04]  /*5100*/  FMUL R10, R10, UR4 ;  /* 0x000000040a0a7c20 */ /* 0x000fc80008400000 */
[-C--:B------:R-:W-:Y:S01]  /*5110*/  FMUL R72, R72, R10.reuse ;  /* 0x0000000a48487220 */ /* 0x080fe20000400000 */
        /* <DEDUP_REMOVED lines=10> */
[----:B------:R-:W-:Y:S01]  /*51c0*/  FMUL R61, R61, R10 ;  /* 0x0000000a3d3d7220 */ /* 0x000fe20000400000 */
[----:B------:R-:W-:Y:S06]  /*51d0*/  @!P0 BRA `(.L_x_44) ;  /* 0x0000000000588947 */ /* 0x000fec0003800000 */
[----:B------:R-:W-:Y:S01]  /*51e0*/  IADD3 R0, R7, 0x1800000, RZ ;  /* 0x0180000007007810 */ /* 0x000fe20007ffe0ff */
[----:B------:R-:W-:Y:S03]  /*51f0*/  BSSY B1, `(.L_x_45) ;  /* 0x000000d000017945 */ /* 0x000fe60003800000 */
[----:B------:R-:W-:-:S04]  /*5200*/  LOP3.LUT R0, R0, 0x7f800000, RZ, 0xc0, !PT ;  /* 0x7f80000000007812 */ /* 0x000fc800078ec0ff */
[----:B------:R-:W-:-:S13]  /*5210*/  ISETP.GT.U32.AND P0, PT, R0, 0x1ffffff, PT ;  /* 0x01ffffff0000780c */ /* 0x000fda0003f04070 */
[----:B------:R-:W-:Y:S05]  /*5220*/  @P0 BRA `(.L_x_46) ;  /* 0x0000000000140947 */ /* 0x000fea0003800000 */
[----:B------:R-:W-:Y:S01]  /*5230*/  IMAD.MOV.U32 R3, RZ, RZ, R7 ;  /* 0x000000ffff037224 */ /* 0x000fe200078e0007 */
[----:B------:R-:W-:-:S07]  /*5240*/  MOV R14, 0x5260 ;  /* 0x00005260000e7802 */ /* 0x000fce0000000f00 */
[----:B------:R-:W-:Y:S05]  /*5250*/  CALL.REL.NOINC `($__internal_0_$__cuda_sm20_rcp_rn_f32_slowpath) ;  /* 0x0000001000a87944 */ /* 0x000fea0003c00000 */
[----:B------:R-:W-:Y:S01]  /*5260*/  MOV R8, R0 ;  /* 0x0000000000087202 */ /* 0x000fe20000000f00 */
[----:B------:R-:W-:Y:S06]  /*5270*/  BRA `(.L_x_47) ;  /* 0x0000000000107947 */ /* 0x000fec0003800000 */
.L_x_46:
[----:B------:R-:W1:Y:S02]  /*5280*/  MUFU.RCP R8, R7 ;  /* 0x0000000700087308 */ /* 0x000e640000001000 */
[----:B-1----:R-:W-:-:S04]  /*5290*/  FFMA R0, R7, R8, -1 ;  /* 0xbf80000007007423 */ /* 0x002fc80000000008 */
[----:B------:R-:W-:-:S04]  /*52a0*/  FADD.FTZ R3, -R0, -RZ ;  /* 0x800000ff00037221 */ /* 0x000fc80000010100 */
[----:B------:R-:W-:-:S07]  /*52b0*/  FFMA R8, R8, R3, R8 ;  /* 0x0000000308087223 */ /* 0x000fce0000000008 */
.L_x_47:
[----:B------:R-:W-:Y:S05]  /*52c0*/  BSYNC B1 ;  /* 0x0000000000017941 */ /* 0x000fea0003800000 */
.L_x_45:
[----:B------:R-:W-:Y:S01]  /*52d0*/  FSETP.GEU.AND P0, PT, |R7|, 1.175494350822287508e-38, PT ;  /* 0x008000000700780b */ /* 0x000fe20003f0e200 */
[----:B------:R-:W-:-:S12]  /*52e0*/  ULDC UR4, c[0x0][0x600] ;  /* 0x0001800000047ab9 */ /* 0x000fd80000000800 */
[----:B------:R-:W-:-:S04]  /*52f0*/  @!P0 FMUL R7, R7, 16777216 ;  /* 0x4b80000007078820 */ /* 0x000fc80000400000 */
[----:B------:R-:W1:Y:S02]  /*5300*/  MUFU.LG2 R0, R7 ;  /* 0x0000000700007308 */ /* 0x000e640000000c00 */
[----:B-1----:R-:W-:-:S04]  /*5310*/  @!P0 FADD R0, R0, -24 ;  /* 0xc1c0000000008421 */ /* 0x002fc80000000000 */
[----:B------:R-:W-:-:S04]  /*5320*/  FMUL R0, R0, 0.69314718246459960938 ;  /* 0x3f31721800007820 */ /* 0x000fc80000400000 */
[----:B------:R-:W-:-:S07]  /*5330*/  FFMA R5, R9, UR4, R0 ;  /* 0x0000000409057c23 */ /* 0x000fce0008000000 */
.L_x_44:
[----:B------:R-:W-:Y:S05]  /*5340*/  BSYNC B0 ;  /* 0x0000000000007941 */ /* 0x000fea0003800000 */
.L_x_43:
[----:B------:R-:W1:Y:S01]  /*5350*/  S2R R3, SR_TID.X ;  /* 0x0000000000037919 */ /* 0x000e620000002100 */
[----:B------:R-:W-:Y:S01]  /*5360*/  ULDC UR4, c[0x0][0x608] ;  /* 0x0001820000047ab9 */ /* 0x000fe20000000800 */
[----:B------:R-:W-:Y:S01]  /*5370*/  ULDC.64 UR8, c[0x0][0x208] ;  /* 0x0000820000087ab9 */ /* 0x000fe20000000a00 */
[----:B------:R-:W-:Y:S01]  /*5380*/  FMUL R0, R8, UR4 ;  /* 0x0000000408007c20 */ /* 0x000fe20008400000 */
[----:B------:R-:W-:Y:S01]  /*5390*/  BSSY B0, `(.L_x_48) ;  /* 0x0000019000007945 */ /* 0x000fe20003800000 */
[----:B------:R-:W-:Y:S02]  /*53a0*/  SHF.R.U32.HI R17, RZ, 0x5, R16 ;  /* 0x00000005ff117819 */ /* 0x000fe40000011610 */
[----:B-1----:R-:W-:-:S13]  /*53b0*/  LOP3.LUT P0, R18, R3, 0x3, RZ, 0xc0, !PT ;  /* 0x0000000303127812 */ /* 0x002fda000780c0ff */
[----:B------:R-:W-:Y:S05]  /*53c0*/  @P0 BRA `(.L_x_49) ;  /* 0x0000000000540947 */ /* 0x000fea0003800000 */
[----:B------:R-:W1:Y:S01]  /*53d0*/  S2UR UR4, SR_CTAID.X ;  /* 0x00000000000479c3 */ /* 0x000e620000002500 */
[----:B------:R-:W-:Y:S01]  /*53e0*/  SHF.R.U32.HI R3, RZ, 0x2, R3 ;  /* 0x00000002ff037819 */ /* 0x000fe20000011603 */
[----:B------:R-:W-:-:S03]  /*53f0*/  IMAD.SHL.U32 R4, R17, 0x10, RZ ;  /* 0x0000001011047824 */ /* 0x000fc600078e00ff */
[----:B------:R-:W-:-:S04]  /*5400*/  LOP3.LUT R3, R3, 0x7, RZ, 0xc0, !PT ;  /* 0x0000000703037812 */ /* 0x000fc800078ec0ff */
[----:B------:R-:W-:Y:S01]  /*5410*/  LOP3.LUT R3, R4, 0xfffffff0, R3, 0xe2, !PT ;  /* 0xfffffff004037812 */ /* 0x000fe200078ee203 */
[----:B-1----:R-:W-:-:S03]  /*5420*/  USHF.L.U32 UR6, UR4, 0x6, URZ ;  /* 0x0000000604067899 */ /* 0x002fc6000800063f */
[----:B------:R-:W-:Y:S02]  /*5430*/  ULDC.64 UR4, c[0x0][0x688] ;  /* 0x0001a20000047ab9 */ /* 0x000fe40000000a00 */
[----:B------:R-:W-:Y:S02]  /*5440*/  UIMAD UR4, UR36, UR4, UR6 ;  /* 0x00000004240472a4 */ /* 0x000fe4000f8e0206 */
[----:B------:R-:W-:Y:S02]  /*5450*/  IADD3 R4, R3, UR6, RZ ;  /* 0x0000000603047c10 */ /* 0x000fe4000fffe0ff */
[----:B------:R-:W-:-:S03]  /*5460*/  UIMAD UR4, UR37, UR5, UR4 ;  /* 0x00000005250472a4 */ /* 0x000fc6000f8e0204 */
[C---:B------:R-:W-:Y:S01]  /*5470*/  VIADD R7, R4.reuse, 0x8 ;  /* 0x0000000804077836 */ /* 0x040fe20000000000 */
[----:B------:R-:W-:Y:S02]  /*5480*/  ULDC UR5, c[0x0][0x288] ;  /* 0x0000a20000057ab9 */ /* 0x000fe40000000800 */
[----:B------:R-:W-:Y:S02]  /*5490*/  ISETP.GE.U32.AND P0, PT, R4, UR5, PT ;  /* 0x0000000504007c0c */ /* 0x000fe4000bf06070 */
[----:B------:R-:W-:Y:S02]  /*54a0*/  IADD3 R3, P2, R3, UR4, RZ ;  /* 0x0000000403037c10 */ /* 0x000fe4000ff5e0ff */
[----:B------:R-:W-:Y:S01]  /*54b0*/  ISETP.GE.U32.AND P1, PT, R7, UR5, PT ;  /* 0x0000000507007c0c */ /* 0x000fe2000bf26070 */
[----:B------:R-:W-:Y:S01]  /*54c0*/  ULDC.64 UR4, c[0x0][0x680] ;  /* 0x0001a00000047ab9 */ /* 0x000fe20000000a00 */
[----:B------:R-:W-:Y:S02]  /*54d0*/  IADD3.X R4, RZ, RZ, RZ, P2, !PT ;  /* 0x000000ffff047210 */ /* 0x000fe400017fe4ff */
[----:B------:R-:W-:-:S04]  /*54e0*/  LEA R8, P2, R3, UR4, 0x2 ;  /* 0x0000000403087c11 */ /* 0x000fc8000f8410ff */
[----:B------:R-:W-:-:S05]  /*54f0*/  LEA.HI.X R9, R3, UR5, R4, 0x2, P2 ;  /* 0x0000000503097c11 */ /* 0x000fca00090f1404 */
[----:B------:R1:W-:Y:S04]  /*5500*/  @!P0 STG.E desc[UR8][R8.64], R6 ;  /* 0x0000000608008986 */ /* 0x0003e8000c101908 */
[----:B------:R1:W-:Y:S02]  /*5510*/  @!P1 STG.E desc[UR8][R8.64+0x20], R5 ;  /* 0x0000200508009986 */ /* 0x0003e4000c101908 */
.L_x_49:
[----:B------:R-:W-:Y:S05]  /*5520*/  BSYNC B0 ;  /* 0x0000000000007941 */ /* 0x000fea0003800000 */
.L_x_48:
[----:B------:R-:W-:Y:S01]  /*5530*/  ULDC.64 UR4, c[0x0][0x730] ;  /* 0x0001cc0000047ab9 */ /* 0x000fe20000000a00 */
[-C--:B------:R-:W-:Y:S01]  /*5540*/  FMUL R74, R74, R0.reuse ;  /* 0x000000004a4a7220 */ /* 0x080fe20000400000 */
[----:B------:R-:W-:Y:S01]  /*5550*/  ISETP.NE.U32.AND P0, PT, RZ, UR4, PT ;  /* 0x00000004ff007c0c */ /* 0x000fe2000bf05070 */
[-C--:B------:R-:W-:Y:S01]  /*5560*/  FMUL R22, R75, R0.reuse ;  /* 0x000000004b167220 */ /* 0x080fe20000400000 */
[-C--:B------:R-:W-:Y:S01]  /*5570*/  FMUL R78, R78, R0.reuse ;  /* 0x000000004e4e7220 */ /* 0x080fe20000400000 */
[-C--:B------:R-:W-:Y:S01]  /*5580*/  FMUL R24, R79, R0.reuse ;  /* 0x000000004f187220 */ /* 0x080fe20000400000 */
[----:B------:R-:W-:Y:S01]  /*5590*/  ISETP.NE.AND.EX P0, PT, RZ, UR5, PT, P0 ;  /* 0x00000005ff007c0c */ /* 0x000fe2000bf05300 */
[-C--:B------:R-:W-:Y:S01]  /*55a0*/  FMUL R66, R66, R0.reuse ;  /* 0x0000000042427220 */ /* 0x080fe20000400000 */
[-C--:B------:R-:W-:Y:S01]  /*55b0*/  FMUL R26, R67, R0.reuse ;  /* 0x00000000431a7220 */ /* 0x080fe20000400000 */
[-C--:B------:R-:W-:Y:S01]  /*55c0*/  FMUL R70, R70, R0.reuse ;  /* 0x0000000046467220 */ /* 0x080fe20000400000 */
[-C--:B------:R-:W-:Y:S01]  /*55d0*/  FMUL R28, R71, R0.reuse ;  /* 0x00000000471c7220 */ /* 0x080fe20000400000 */
[-C--:B------:R-:W-:Y:S01]  /*55e0*/  FMUL R58, R58, R0.reuse ;  /* 0x000000003a3a7220 */ /* 0x080fe20000400000 */
[-C--:B------:R-:W-:Y:S01]  /*55f0*/  FMUL R30, R59, R0.reuse ;  /* 0x000000003b1e7220 */ /* 0x080fe20000400000 */
[-C--:B------:R-:W-:Y:S01]  /*5600*/  FMUL R62, R62, R0.reuse ;  /* 0x000000003e3e7220 */ /* 0x080fe20000400000 */
[----:B------:R-:W-:-:S05]  /*5610*/  FMUL R32, R63, R0 ;  /* 0x000000003f207220 */ /* 0x000fca0000400000 */
[----:B------:R-:W-:Y:S05]  /*5620*/  @P0 BRA `(.L_x_50) ;  /* 0x0000000000200947 */ /* 0x000fea0003800000 */
[----:B------:R-:W-:Y:S02]  /*5630*/  ULDC.64 UR4, c[0x0][0x728] ;  /* 0x0001ca0000047ab9 */ /* 0x000fe40000000a00 */
[----:B------:R-:W-:-:S04]  /*5640*/  ISETP.NE.U32.AND P0, PT, RZ, UR4, PT ;  /* 0x00000004ff007c0c */ /* 0x000fc8000bf05070 */
[----:B------:R-:W-:-:S13]  /*5650*/  ISETP.NE.AND.EX P0, PT, RZ, UR5, PT, P0 ;  /* 0x00000005ff007c0c */ /* 0x000fda000bf05300 */
[----:B------:R-:W-:Y:S05]  /*5660*/  @!P0 BRA `(.L_x_51) ;  /* 0x00000000000c8947 */ /* 0x000fea0003800000 */
[----:B-1----:R-:W1:Y:S02]  /*5670*/  LDC.64 R4, c[0x0][0x728] ;  /* 0x0001ca00ff047b82 */ /* 0x002e640000000a00 */
[----:B-1----:R3:W5:Y:S01]  /*5680*/  LDG.E R4, desc[UR8][R4.64] ;  /* 0x0000000804047981 */ /* 0x002762000c1e1900 */
[----:B------:R-:W-:Y:S05]  /*5690*/  BRA `(.L_x_50) ;  /* 0x0000000000047947 */ /* 0x000fea0003800000 */
.L_x_51:
[----:B------:R-:W2:Y:S02]  /*56a0*/  LDC R4, c[0x0][0x720] ;  /* 0x0001c800ff047b82 */ /* 0x000ea40000000800 */
.L_x_50:
[----:B------:R-:W-:Y:S01]  /*56b0*/  MOV R0, RZ ;  /* 0x000000ff00007202 */ /* 0x000fe20000000f00 */
[----:B--2--5:R-:W-:-:S03]  /*56c0*/  IMAD.MOV.U32 R19, RZ, RZ, R4 ;  /* 0x000000ffff137224 */ /* 0x024fc600078e0004 */
[----:B------:R-:W-:-:S13]  /*56d0*/  LOP3.LUT P0, RZ, R0, 0x9f, RZ, 0xc0, !PT ;  /* 0x0000009f00ff7812 */ /* 0x000fda000780c0ff */
[----:B------:R-:W-:Y:S05]  /*56e0*/  @!P0 BRA `(.L_x_52) ;  /* 0x0000000000408947 */ /* 0x000fea0003800000 */
[----:B------:R-:W-:Y:S01]  /*56f0*/  MOV R0, 0x0 ;  /* 0x0000000000007802 */ /* 0x000fe20000000f00 */
[----:B------:R-:W-:Y:S01]  /*5700*/  ULDC.64 UR4, c[0x4][0x70] ;  /* 0x01001c0000047ab9 */ /* 0x000fe20000000a00 */
[----:B------:R-:W-:Y:S01]  /*5710*/  ULDC.64 UR6, c[0x4][0x8] ;  /* 0x0100020000067ab9 */ /* 0x000fe20000000a00 */
[----:B------:R-:W-:Y:S01]  /*5720*/  MOV R4, UR4 ;  /* 0x0000000400047c02 */ /* 0x000fe20008000f00 */
[----:B------:R2:W4:Y:S01]  /*5730*/  LDC.64 R14, c[0x4][R0] ;  /* 0x01000000000e7b82 */ /* 0x0005220000000a00 */
[----:B-1-3--:R-:W-:Y:S01]  /*5740*/  IMAD.U32 R5, RZ, RZ, UR5 ;  /* 0x00000005ff057e24 */ /* 0x00afe2000f8e00ff */
[----:B------:R-:W-:Y:S01]  /*5750*/  ULDC.64 UR4, c[0x4][0x78] ;  /* 0x01001e0000047ab9 */ /* 0x000fe20000000a00 */
[----:B------:R-:W-:Y:S01]  /*5760*/  MOV R10, UR6 ;  /* 0x00000006000a7c02 */ /* 0x000fe20008000f00 */
[----:B------:R-:W-:Y:S01]  /*5770*/  IMAD.U32 R7, RZ, RZ, UR5 ;  /* 0x00000005ff077e24 */ /* 0x000fe2000f8e00ff */
[----:B------:R-:W-:Y:S01]  /*5780*/  MOV R6, UR4 ;  /* 0x0000000400067c02 */ /* 0x000fe20008000f00 */
[----:B------:R-:W-:Y:S01]  /*5790*/  IMAD.U32 R11, RZ, RZ, UR7 ;  /* 0x00000007ff0b7e24 */ /* 0x000fe2000f8e00ff */
[----:B------:R-:W-:Y:S01]  /*57a0*/  MOV R8, 0x70 ;  /* 0x0000007000087802 */ /* 0x000fe20000000f00 */
[----:B------:R-:W-:Y:S01]  /*57b0*/  IMAD.MOV.U32 R12, RZ, RZ, 0x1 ;  /* 0x00000001ff0c7424 */ /* 0x000fe200078e00ff */
[----:B--2---:R-:W-:-:S07]  /*57c0*/  MOV R13, RZ ;  /* 0x000000ff000d7202 */ /* 0x004fce0000000f00 */
[----:B------:R-:W-:-:S07]  /*57d0*/  LEPC R20, `(.L_x_52) ;  /* 0x000000001014794e */ /* 0x000fce0000000000 */
[----:B----4-:R-:W-:Y:S05]  /*57e0*/  CALL.ABS.NOINC R14 ;  /* 0x000000000e007343 */ /* 0x010fea0003c00000 */
.L_x_52:
[----:B------:R-:W-:-:S13]  /*57f0*/  LOP3.LUT P0, RZ, R2, 0x9f, RZ, 0xc0, !PT ;  /* 0x0000009f02ff7812 */ /* 0x000fda000780c0ff */
[----:B------:R-:W-:Y:S05]  /*5800*/  @!P0 BRA `(.L_x_53) ;  /* 0x0000000000408947 */ /* 0x000fea0003800000 */
[----:B------:R-:W-:Y:S01]  /*5810*/  MOV R0, 0x0 ;  /* 0x0000000000007802 */ /* 0x000fe20000000f00 */
[----:B------:R-:W-:Y:S01]  /*5820*/  ULDC.64 UR4, c[0x4][0x70] ;  /* 0x01001c0000047ab9 */ /* 0x000fe20000000a00 */
[----:B------:R-:W-:Y:S01]  /*5830*/  ULDC.64 UR6, c[0x4][0x78] ;  /* 0x01001e0000067ab9 */ /* 0x000fe20000000a00 */
[----:B------:R-:W-:Y:S01]  /*5840*/  IMAD.U32 R4, RZ, RZ, UR4 ;  /* 0x00000004ff047e24 */ /* 0x000fe2000f8e00ff */
[----:B------:R2:W4:Y:S01]  /*5850*/  LDC.64 R14, c[0x4][R0] ;  /* 0x01000000000e7b82 */ /* 0x0005220000000a00 */
[----:B-1-3--:R-:W-:Y:S01]  /*5860*/  MOV R5, UR5 ;  /* 0x0000000500057c02 */ /* 0x00afe20008000f00 */
[----:B------:R-:W-:Y:S01]  /*5870*/  ULDC.64 UR4, c[0x4][0x10] ;  /* 0x0100040000047ab9 */ /* 0x000fe20000000a00 */
[----:B------:R-:W-:Y:S01]  /*5880*/  IMAD.U32 R6, RZ, RZ, UR6 ;  /* 0x00000006ff067e24 */ /* 0x000fe2000f8e00ff */
[----:B------:R-:W-:Y:S01]  /*5890*/  MOV R7, UR7 ;  /* 0x0000000700077c02 */ /* 0x000fe20008000f00 */
[----:B------:R-:W-:Y:S01]  /*58a0*/  IMAD.U32 R10, RZ, RZ, UR4 ;  /* 0x00000004ff0a7e24 */ /* 0x000fe2000f8e00ff */
[----:B------:R-:W-:Y:S01]  /*58b0*/  MOV R11, UR5 ;  /* 0x00000005000b7c02 */ /* 0x000fe20008000f00 */
[----:B------:R-:W-:Y:S01]  /*58c0*/  IMAD.MOV.U32 R8, RZ, RZ, 0x70 ;  /* 0x00000070ff087424 */ /* 0x000fe200078e00ff */
[----:B------:R-:W-:Y:S01]  /*58d0*/  MOV R12, 0x1 ;  /* 0x00000001000c7802 */ /* 0x000fe20000000f00 */
[----:B--2---:R-:W-:-:S07]  /*58e0*/  IMAD.MOV.U32 R13, RZ, RZ, RZ ;  /* 0x000000ffff0d7224 */ /* 0x004fce00078e00ff */
[----:B------:R-:W-:-:S07]  /*58f0*/  LEPC R20, `(.L_x_53) ;  /* 0x000000001014794e */ /* 0x000fce0000000000 */
[----:B----4-:R-:W-:Y:S05]  /*5900*/  CALL.ABS.NOINC R14 ;  /* 0x000000000e007343 */ /* 0x010fea0003c00000 */
.L_x_53:
[----:B-1-3--:R-:W1:Y:S01]  /*5910*/  S2R R5, SR_TID.X ;  /* 0x0000000000057919 */ /* 0x00ae620000002100 */
[----:B------:R-:W-:Y:S01]  /*5920*/  ULDC.64 UR4, c[0x0][0x730] ;  /* 0x0001cc0000047ab9 */ /* 0x000fe20000000a00 */
[----:B------:R-:W-:Y:S01]  /*5930*/  VIADD R16, R16, 0x1f ;  /* 0x0000001f10107836 */ /* 0x000fe20000000000 */
[----:B------:R-:W-:Y:S01]  /*5940*/  ISETP.NE.U32.AND P0, PT, RZ, UR4, PT ;  /* 0x00000004ff007c0c */ /* 0x000fe2000bf05070 */
[----:B------:R-:W-:-:S03]  /*5950*/  IMAD R17, R17, 0x10, R18 ;  /* 0x0000001011117824 */ /* 0x000fc600078e0212 */
[----:B------:R-:W-:-:S13]  /*5960*/  ISETP.NE.AND.EX P0, PT, RZ, UR5, PT, P0 ;  /* 0x00000005ff007c0c */ /* 0x000fda000bf05300 */
[----:B------:R-:W2:Y:S01]  /*5970*/  @P0 LDC R19, c[0x0][0x720] ;  /* 0x0001c800ff130b82 */ /* 0x000ea20000000800 */
[----:B------:R-:W-:Y:S02]  /*5980*/  ISETP.GT.U32.AND P0, PT, R16, 0x3e, PT ;  /* 0x0000003e1000780c */ /* 0x000fe40003f04070 */
[----:B-1----:R-:W-:Y:S02]  /*5990*/  SHF.L.U32 R0, R5, 0x4, RZ ;  /* 0x0000000405007819 */ /* 0x002fe400000006ff */
[----:B------:R-:W-:Y:S02]  /*59a0*/  SHF.R.U32.HI R3, RZ, 0x1, R5 ;  /* 0x00000001ff037819 */ /* 0x000fe40000011605 */
[C---:B------:R-:W-:Y:S02]  /*59b0*/  LOP3.LUT R4, R0.reuse, 0x40, RZ, 0xc0, !PT ;  /* 0x0000004000047812 */ /* 0x040fe400078ec0ff */
[----:B------:R-:W-:Y:S02]  /*59c0*/  LOP3.LUT R0, R0, 0x80, RZ, 0xc0, !PT ;  /* 0x0000008000007812 */ /* 0x000fe400078ec0ff */
[----:B------:R-:W-:-:S02]  /*59d0*/  LOP3.LUT R4, R4, 0x8, R3, 0xf8, !PT ;  /* 0x0000000804047812 */ /* 0x000fc400078ef803 */
[----:B------:R-:W-:Y:S02]  /*59e0*/  SHF.L.U32 R3, R5, 0x1, RZ ;  /* 0x0000000105037819 */ /* 0x000fe400000006ff */
[----:B------:R-:W-:Y:S01]  /*59f0*/  LEA R0, R17, R0, 0x4 ;  /* 0x0000000011007211 */ /* 0x000fe200078e20ff */
[-C--:B--2---:R-:W-:Y:S01]  /*5a00*/  FMUL R73, R73, R19.reuse ;  /* 0x0000001349497220 */ /* 0x084fe20000400000 */
[----:B------:R-:W-:Y:S01]  /*5a10*/  LOP3.LUT R3, R4, 0x8, R3, 0x78, !PT ;  /* 0x0000000804037812 */ /* 0x000fe200078e7803 */
[-C--:B------:R-:W-:Y:S01]  /*5a20*/  FMUL R4, R72, R19.reuse ;  /* 0x0000001348047220 */ /* 0x080fe20000400000 */
[-C--:B------:R-:W-:Y:S01]  /*5a30*/  FMUL R5, R74, R19.reuse ;  /* 0x000000134a057220 */ /* 0x080fe20000400000 */
[-C--:B------:R-:W-:Y:S01]  /*5a40*/  FMUL R6, R76, R19.reuse ;  /* 0x000000134c067220 */ /* 0x080fe20000400000 */
[-C--:B------:R-:W-:Y:S01]  /*5a50*/  FMUL R77, R77, R19.reuse ;  /* 0x000000134d4d7220 */ /* 0x080fe20000400000 */
[----:B------:R-:W-:Y:S02]  /*5a60*/  IMAD.IADD R3, R0, 0x1, R3 ;  /* 0x0000000100037824 */ /* 0x000fe400078e0203 */
        /* <DEDUP_REMOVED lines=19> */
[----:B------:R-:W-:-:S02]  /*5ba0*/  F2FP.F16.F32.PACK_AB R4, R73, R4 ;  /* 0x000000044904723e */ /* 0x000fc400000000ff */
[----:B------:R-:W-:Y:S02]  /*5bb0*/  F2FP.F16.F32.PACK_AB R5, R0, R5 ;  /* 0x000000050005723e */ /* 0x000fe400000000ff */
[----:B------:R-:W-:Y:S02]  /*5bc0*/  F2FP.F16.F32.PACK_AB R6, R77, R6 ;  /* 0x000000064d06723e */ /* 0x000fe400000000ff */
[----:B------:R-:W-:Y:S01]  /*5bd0*/  F2FP.F16.F32.PACK_AB R7, R8, R7 ;  /* 0x000000070807723e */ /* 0x000fe200000000ff */
[----:B------:R-:W-:Y:S06]  /*5be0*/  @P0 BRA `(.L_x_54) ;  /* 0x0000000000040947 */ /* 0x000fec0003800000 */
[----:B------:R-:W-:-:S04]  /*5bf0*/  DEPBAR.LE SB0, 0x1 ;  /* 0x000080400000791a */ /* 0x000fc80000000000 */
.L_x_54:
[----:B------:R-:W-:Y:S05]  /*5c00*/  WARPSYNC.ALL ;  /* 0x0000000000007948 */ /* 0x000fea0003800000 */
[----:B------:R-:W-:Y:S01]  /*5c10*/  BAR.SYNC.DEFER_BLOCKING 0x1, 0x80 ;  /* 0x0042000000007b1d */ /* 0x000fe20000010000 */
[----:B------:R-:W-:Y:S02]  /*5c20*/  LEA R3, R3, R2, 0x1 ;  /* 0x0000000203037211 */ /* 0x000fe400078e08ff */
[----:B------:R-:W-:Y:S02]  /*5c30*/  F2FP.F16.F32.PACK_AB R9, R9, R10 ;  /* 0x0000000a0909723e */ /* 0x000fe400000000ff */
[----:B------:R-:W-:Y:S01]  /*5c40*/  F2FP.F16.F32.PACK_AB R8, R65, R64 ;  /* 0x000000404108723e */ /* 0x000fe200000000ff */
[----:B------:R-:W-:Y:S01]  /*5c50*/  BSSY B0, `(.L_x_55) ;  /* 0x0000018000007945 */ /* 0x000fe20003800000 */
[----:B------:R-:W-:-:S02]  /*5c60*/  F2FP.F16.F32.PACK_AB R10, R69, R68 ;  /* 0x00000044450a723e */ /* 0x000fc400000000ff */
[----:B------:R-:W-:Y:S01]  /*5c70*/  F2FP.F16.F32.PACK_AB R11, R11, R12 ;  /* 0x0000000c0b0b723e */ /* 0x000fe200000000ff */
[----:B------:R1:W-:Y:S01]  /*5c80*/  STSM.16.M88.4 [R3], R4 ;  /* 0x0000000403007844 */ /* 0x0003e20000000200 */
[----:B------:R-:W-:Y:S01]  /*5c90*/  @!PT LDS RZ, [RZ] ;  /* 0x00000000fffff984 */ /* 0x000fe20000000800 */
[----:B------:R-:W-:Y:S01]  /*5ca0*/  @!PT LDS RZ, [RZ] ;  /* 0x00000000fffff984 */ /* 0x000fe20000000800 */
[----:B------:R-:W-:Y:S01]  /*5cb0*/  @!PT LDS RZ, [RZ] ;  /* 0x00000000fffff984 */ /* 0x000fe20000000800 */
[----:B------:R-:W-:Y:S01]  /*5cc0*/  @!PT LDS RZ, [RZ] ;  /* 0x00000000fffff984 */ /* 0x000fe20000000800 */
[----:B------:R2:W-:Y:S06]  /*5cd0*/  MEMBAR.ALL.CTA ;  /* 0x0000000000007992 */ /* 0x0005ec0000008000 */
[----:B--2---:R-:W2:Y:S02]  /*5ce0*/  FENCE.VIEW.ASYNC.S ;  /* 0x00000000000073c6 */ /* 0x004ea40000000000 */
[----:B--2---:R-:W-:Y:S06]  /*5cf0*/  BAR.SYNC.DEFER_BLOCKING 0x1, 0x80 ;  /* 0x0042000000007b1d */ /* 0x004fec0000010000 */
[----:B------:R-:W-:Y:S05]  /*5d00*/  @P0 BRA `(.L_x_56) ;  /* 0x0000000000300947 */ /* 0x000fea0003800000 */
[----:B------:R-:W2:Y:S01]  /*5d10*/  S2UR UR10, SR_CTAID.X ;  /* 0x00000000000a79c3 */ /* 0x000ea20000002500 */
[----:B------:R-:W-:Y:S01]  /*5d20*/  ULDC.64 UR4, c[0x0][0x198] ;  /* 0x0000660000047ab9 */ /* 0x000fe20000000a00 */
[----:B------:R-:W-:Y:S01]  /*5d30*/  R2UR UR8, R2 ;  /* 0x00000000020872ca */ /* 0x000fe200000e0000 */
[----:B------:R-:W-:Y:S01]  /*5d40*/  UIADD3 UR4, UP0, UR4, 0x670, URZ ;  /* 0x0000067004047890 */ /* 0x000fe2000ff1e03f */
[----:B------:R-:W-:Y:S01]  /*5d50*/  UMOV UR9, URZ ;  /* 0x0000003f00097c82 */ /* 0x000fe20008000000 */
[----:B------:R-:W-:Y:S02]  /*5d60*/  UMOV UR11, UR36 ;  /* 0x00000024000b7c82 */ /* 0x000fe40008000000 */
[----:B------:R-:W-:Y:S01]  /*5d70*/  UIADD3.X UR5, URZ, UR5, URZ, UP0, !UPT ;  /* 0x000000053f057290 */ /* 0x000fe200087fe43f */
[----:B------:R-:W-:Y:S01]  /*5d80*/  UMOV UR12, UR37 ;  /* 0x00000025000c7c82 */ /* 0x000fe20008000000 */
[----:B--2---:R-:W-:-:S09]  /*5d90*/  USHF.L.U32 UR10, UR10, 0x6, URZ ;  /* 0x000000060a0a7899 */ /* 0x004fd2000800063f */
[----:B------:R2:W-:Y:S01]  /*5da0*/  UTMASTG.4D [UR8], [UR4] ;  /* 0x00000008040073b5 */ /* 0x0005e20008018000 */
[----:B------:R0:W-:Y:S01]  /*5db0*/  UTMACMDFLUSH ;  /* 0x00000000000079b7 */ /* 0x0001e20000000000 */
[----:B--2---:R-:W-:-:S04]  /*5dc0*/  DEPBAR.LE SB0, 0x1 ;  /* 0x000080400000791a */ /* 0x004fc80000000000 */
.L_x_56:
[----:B------:R-:W-:Y:S05]  /*5dd0*/  BSYNC B0 ;  /* 0x0000000000007941 */ /* 0x000fea0003800000 */
.L_x_55:
[----:B------:R-:W-:Y:S01]  /*5de0*/  BAR.SYNC.DEFER_BLOCKING 0x1, 0x80 ;  /* 0x0042000000007b1d */ /* 0x000fe20000010000 */
[----:B------:R-:W-:Y:S02]  /*5df0*/  F2FP.F16.F32.PACK_AB R13, R13, R14 ;  /* 0x0000000e0d0d723e */ /* 0x000fe400000000ff */
[----:B------:R-:W-:Y:S02]  /*5e00*/  F2FP.F16.F32.PACK_AB R12, R57, R56 ;  /* 0x00000038390c723e */ /* 0x000fe400000000ff */
[----:B------:R-:W-:Y:S01]  /*5e10*/  F2FP.F16.F32.PACK_AB R14, R61, R60 ;  /* 0x0000003c3d0e723e */ /* 0x000fe200000000ff */
[----:B------:R-:W-:Y:S01]  /*5e20*/  BSSY B0, `(.L_x_57) ;  /* 0x0000018000007945 */ /* 0x000fe20003800000 */
[----:B------:R-:W-:Y:S01]  /*5e30*/  F2FP.F16.F32.PACK_AB R15, R15, R62 ;  /* 0x0000003e0f0f723e */ /* 0x000fe200000000ff */
[----:B------:R2:W-:Y:S01]  /*5e40*/  STSM.16.M88.4 [R3+0x800], R8 ;  /* 0x0008000803007844 */ /* 0x0005e20000000200 */
[----:B------:R-:W-:Y:S01]  /*5e50*/  @!PT LDS RZ, [RZ] ;  /* 0x00000000fffff984 */ /* 0x000fe20000000800 */
[----:B------:R-:W-:Y:S01]  /*5e60*/  @!PT LDS RZ, [RZ] ;  /* 0x00000000fffff984 */ /* 0x000fe20000000800 */
[----:B------:R-:W-:Y:S01]  /*5e70*/  @!PT LDS RZ, [RZ] ;  /* 0x00000000fffff984 */ /* 0x000fe20000000800 */
[----:B------:R-:W-:Y:S01]  /*5e80*/  @!PT LDS RZ, [RZ] ;  /* 0x00000000fffff984 */ /* 0x000fe20000000800 */
[----:B------:R3:W-:Y:S06]  /*5e90*/  MEMBAR.ALL.CTA ;  /* 0x0000000000007992 */ /* 0x0007ec0000008000 */
[----:B---3--:R-:W3:Y:S02]  /*5ea0*/  FENCE.VIEW.ASYNC.S ;  /* 0x00000000000073c6 */ /* 0x008ee40000000000 */
[----:B---3--:R-:W-:Y:S06]  /*5eb0*/  BAR.SYNC.DEFER_BLOCKING 0x1, 0x80 ;  /* 0x0042000000007b1d */ /* 0x008fec0000010000 */
[----:B------:R-:W-:Y:S05]  /*5ec0*/  @P0 BRA `(.L_x_58) ;  /* 0x0000000000340947 */ /* 0x000fea0003800000 */
[----:B------:R-:W3:Y:S01]  /*5ed0*/  S2UR UR10, SR_CTAID.X ;  /* 0x00000000000a79c3 */ /* 0x000ee20000002500 */
[----:B------:R-:W-:Y:S01]  /*5ee0*/  R2UR UR8, R2 ;  /* 0x00000000020872ca */ /* 0x000fe200000e0000 */
[----:B------:R-:W-:Y:S01]  /*5ef0*/  ULDC.64 UR4, c[0x0][0x198] ;  /* 0x0000660000047ab9 */ /* 0x000fe20000000a00 */
[----:B------:R-:W-:Y:S01]  /*5f00*/  UMOV UR9, 0x10 ;  /* 0x0000001000097882 */ /* 0x000fe20000000000 */
[----:B------:R-:W-:Y:S01]  /*5f10*/  UIADD3 UR4, UP0, UR4, 0x670, URZ ;  /* 0x0000067004047890 */ /* 0x000fe2000ff1e03f */
[----:B------:R-:W-:Y:S01]  /*5f20*/  UMOV UR11, UR36 ;  /* 0x00000024000b7c82 */ /* 0x000fe20008000000 */
[----:B------:R-:W-:Y:S02]  /*5f30*/  UMOV UR12, UR37 ;  /* 0x00000025000c7c82 */ /* 0x000fe40008000000 */
[----:B------:R-:W-:-:S06]  /*5f40*/  UIADD3.X UR5, URZ, UR5, URZ, UP0, !UPT ;  /* 0x000000053f057290 */ /* 0x000fcc00087fe43f */
[----:B------:R-:W-:Y:S02]  /*5f50*/  UIADD3 UR8, UR8, 0x800, URZ ;  /* 0x0000080008087890 */ /* 0x000fe4000fffe03f */
[----:B---3--:R-:W-:-:S09]  /*5f60*/  USHF.L.U32 UR10, UR10, 0x6, URZ ;  /* 0x000000060a0a7899 */ /* 0x008fd2000800063f */
[----:B------:R3:W-:Y:S01]  /*5f70*/  UTMASTG.4D [UR8], [UR4] ;  /* 0x00000008040073b5 */ /* 0x0007e20008018000 */
[----:B------:R0:W-:Y:S01]  /*5f80*/  UTMACMDFLUSH ;  /* 0x00000000000079b7 */ /* 0x0001e20000000000 */
[----:B---3--:R-:W-:-:S04]  /*5f90*/  DEPBAR.LE SB0, 0x1 ;  /* 0x000080400000791a */ /* 0x008fc80000000000 */
.L_x_58:
[----:B------:R-:W-:Y:S05]  /*5fa0*/  BSYNC B0 ;  /* 0x0000000000007941 */ /* 0x000fea0003800000 */
.L_x_57:
[----:B------:R-:W-:Y:S06]  /*5fb0*/  BAR.SYNC.DEFER_BLOCKING 0x1, 0x80 ;  /* 0x0042000000007b1d */ /* 0x000fec0000010000 */
[----:B------:R-:W-:Y:S01]  /*5fc0*/  BSSY B0, `(.L_x_59) ;  /* 0x0000015000007945 */ /* 0x000fe20003800000 */
[----:B------:R3:W-:Y:S01]  /*5fd0*/  STSM.16.M88.4 [R3], R12 ;  /* 0x0000000c03007844 */ /* 0x0007e20000000200 */
[----:B------:R-:W-:Y:S01]  /*5fe0*/  @!PT LDS RZ, [RZ] ;  /* 0x00000000fffff984 */ /* 0x000fe20000000800 */
[----:B------:R-:W-:Y:S01]  /*5ff0*/  @!PT LDS RZ, [RZ] ;  /* 0x00000000fffff984 */ /* 0x000fe20000000800 */
[----:B------:R-:W-:Y:S01]  /*6000*/  @!PT LDS RZ, [RZ] ;  /* 0x00000000fffff984 */ /* 0x000fe20000000800 */
[----:B------:R-:W-:Y:S01]  /*6010*/  @!PT LDS RZ, [RZ] ;  /* 0x00000000fffff984 */ /* 0x000fe20000000800 */
[----:B------:R4:W-:Y:S06]  /*6020*/  MEMBAR.ALL.CTA ;  /* 0x0000000000007992 */ /* 0x0009ec0000008000 */
[----:B----4-:R-:W4:Y:S02]  /*6030*/  FENCE.VIEW.ASYNC.S ;  /* 0x00000000000073c6 */ /* 0x010f240000000000 */
[----:B----4-:R-:W-:Y:S06]  /*6040*/  BAR.SYNC.DEFER_BLOCKING 0x1, 0x80 ;  /* 0x0042000000007b1d */ /* 0x010fec0000010000 */
[----:B------:R-:W-:Y:S05]  /*6050*/  @P0 BRA `(.L_x_60) ;  /* 0x00000000002c0947 */ /* 0x000fea0003800000 */
[----:B------:R-:W4:Y:S01]  /*6060*/  S2UR UR10, SR_CTAID.X ;  /* 0x00000000000a79c3 */ /* 0x000f220000002500 */
[----:B------:R-:W-:Y:S01]  /*6070*/  ULDC.64 UR4, c[0x0][0x198] ;  /* 0x0000660000047ab9 */ /* 0x000fe20000000a00 */
[----:B------:R-:W-:Y:S01]  /*6080*/  R2UR UR8, R2 ;  /* 0x00000000020872ca */ /* 0x000fe200000e0000 */
[----:B------:R-:W-:Y:S01]  /*6090*/  UIADD3 UR4, UP0, UR4, 0x670, URZ ;  /* 0x0000067004047890 */ /* 0x000fe2000ff1e03f */
[----:B------:R-:W-:Y:S01]  /*60a0*/  UMOV UR9, 0x20 ;  /* 0x0000002000097882 */ /* 0x000fe20000000000 */
[----:B------:R-:W-:Y:S02]  /*60b0*/  UMOV UR11, UR36 ;  /* 0x00000024000b7c82 */ /* 0x000fe40008000000 */
[----:B------:R-:W-:Y:S01]  /*60c0*/  UIADD3.X UR5, URZ, UR5, URZ, UP0, !UPT ;  /* 0x000000053f057290 */ /* 0x000fe200087fe43f */
[----:B------:R-:W-:Y:S01]  /*60d0*/  UMOV UR12, UR37 ;  /* 0x00000025000c7c82 */ /* 0x000fe20008000000 */
[----:B----4-:R-:W-:-:S09]  /*60e0*/  USHF.L.U32 UR10, UR10, 0x6, URZ ;  /* 0x000000060a0a7899 */ /* 0x010fd2000800063f */
[----:B------:R4:W-:Y:S02]  /*60f0*/  UTMASTG.4D [UR8], [UR4] ;  /* 0x00000008040073b5 */ /* 0x0009e40008018000 */
[----:B----4-:R0:W-:Y:S02]  /*6100*/  UTMACMDFLUSH ;  /* 0x00000000000079b7 */ /* 0x0101e40000000000 */
.L_x_60:
[----:B------:R-:W-:Y:S05]  /*6110*/  BSYNC B0 ;  /* 0x0000000000007941 */ /* 0x000fea0003800000 */
.L_x_59:
[----:B------:R-:W-:-:S04]  /*6120*/  DEPBAR.LE SB0, 0x0 ;  /* 0x000080000000791a */ /* 0x000fc80000000000 */
[----:B------:R-:W-:Y:S05]  /*6130*/  EXIT ;  /* 0x000000000000794d */ /* 0x000fea0003800000 */
.L_x_7:
[----:B-1----:R1:W2:Y:S02]  /*6140*/  SYNCS.PHASECHK.TRANS64.TRYWAIT P2, [R3+URZ+0x7848], R2 ;  /* 0x00784802030075a7 */ /* 0x0022a4000804017f */
[----:B--2---:R-:W-:Y:S05]  /*6150*/  @!P2 NANOSLEEP.SYNCS 0x989680 ;  /* 0x009896800000a95d */ /* 0x004fea0003900000 */
[----:B------:R-:W2:Y:S02]  /*6160*/  @!P2 SYNCS.PHASECHK.TRANS64 P2, [R3+URZ+0x7848], R2 ;  /* 0x007848020300a5a7 */ /* 0x000ea4000804007f */
[----:B--2---:R-:W-:Y:S05]  /*6170*/  @!P2 BRA `(.L_x_7) ;  /* 0xfffffffc00f0a947 */ /* 0x004fea000383ffff */
[----:B------:R-:W-:Y:S05]  /*6180*/  BRA `(.L_x_61) ;  /* 0xffffffa400507947 */ /* 0x000fea000383ffff */
.L_x_12:
[----:B-1----:R1:W2:Y:S02]  /*6190*/  SYNCS.PHASECHK.TRANS64.TRYWAIT P1, [R0+URZ+0x7820], R3 ;  /* 0x00782003000075a7 */ /* 0x0022a4000802017f */
[----:B--2---:R-:W-:Y:S05]  /*61a0*/  @!P1 NANOSLEEP.SYNCS 0x989680 ;  /* 0x009896800000995d */ /* 0x004fea0003900000 */
[----:B------:R-:W2:Y:S02]  /*61b0*/  @!P1 SYNCS.PHASECHK.TRANS64 P1, [R0+URZ+0x7820], R3 ;  /* 0x00782003000095a7 */ /* 0x000ea4000802007f */
[----:B--2---:R-:W-:Y:S05]  /*61c0*/  @!P1 BRA `(.L_x_12) ;  /* 0xfffffffc00f09947 */ /* 0x004fea000383ffff */
[----:B------:R-:W-:Y:S05]  /*61d0*/  BRA `(.L_x_62) ;  /* 0xffffffa8001c7947 */ /* 0x000fea000383ffff */
.L_x_14:
[----:B-1----:R1:W2:Y:S02]  /*61e0*/  SYNCS.PHASECHK.TRANS64.TRYWAIT P1, [R0+URZ+0x7820], R9 ;  /* 0x00782009000075a7 */ /* 0x0022a4000802017f */
[----:B--2---:R-:W-:Y:S05]  /*61f0*/  @!P1 NANOSLEEP.SYNCS 0x989680 ;  /* 0x009896800000995d */ /* 0x004fea0003900000 */
[----:B------:R-:W2:Y:S02]  /*6200*/  @!P1 SYNCS.PHASECHK.TRANS64 P1, [R0+URZ+0x7820], R9 ;  /* 0x00782009000095a7 */ /* 0x000ea4000802007f */
[----:B--2---:R-:W-:Y:S05]  /*6210*/  @!P1 BRA `(.L_x_14) ;  /* 0xfffffffc00f09947 */ /* 0x004fea000383ffff */
[----:B------:R-:W-:Y:S05]  /*6220*/  BRA `(.L_x_63) ;  /* 0xffffffa800ac7947 */ /* 0x000fea000383ffff */
.L_x_17:
[----:B-1----:R1:W2:Y:S02]  /*6230*/  SYNCS.PHASECHK.TRANS64.TRYWAIT P1, [R2+URZ+0x7820], R9 ;  /* 0x00782009020075a7 */ /* 0x0022a4000802017f */
[----:B--2---:R-:W-:Y:S05]  /*6240*/  @!P1 NANOSLEEP.SYNCS 0x989680 ;  /* 0x009896800000995d */ /* 0x004fea0003900000 */
[----:B------:R-:W2:Y:S02]  /*6250*/  @!P1 SYNCS.PHASECHK.TRANS64 P1, [R2+URZ+0x7820], R9 ;  /* 0x00782009020095a7 */ /* 0x000ea4000802007f */
[----:B--2---:R-:W-:Y:S05]  /*6260*/  @!P1 BRA `(.L_x_17) ;  /* 0xfffffffc00f09947 */ /* 0x004fea000383ffff */
[----:B------:R-:W-:Y:S05]  /*6270*/  BRA `(.L_x_64) ;  /* 0xffffffac00587947 */ /* 0x000fea000383ffff */
.L_x_19:
[----:B-1----:R1:W2:Y:S02]  /*6280*/  SYNCS.PHASECHK.TRANS64.TRYWAIT P1, [R9+URZ+0x7820], R2 ;  /* 0x00782002090075a7 */ /* 0x0022a4000802017f */
[----:B--2---:R-:W-:Y:S05]  /*6290*/  @!P1 NANOSLEEP.SYNCS 0x989680 ;  /* 0x009896800000995d */ /* 0x004fea0003900000 */
[----:B------:R-:W2:Y:S02]  /*62a0*/  @!P1 SYNCS.PHASECHK.TRANS64 P1, [R9+URZ+0x7820], R2 ;  /* 0x00782002090095a7 */ /* 0x000ea4000802007f */
[----:B--2---:R-:W-:Y:S05]  /*62b0*/  @!P1 BRA `(.L_x_19) ;  /* 0xfffffffc00f09947 */ /* 0x004fea000383ffff */
[----:B------:R-:W-:Y:S05]  /*62c0*/  BRA `(.L_x_65) ;  /* 0xffffffb000007947 */ /* 0x000fea000383ffff */
.L_x_21:
[----:B-1----:R1:W2:Y:S02]  /*62d0*/  SYNCS.PHASECHK.TRANS64.TRYWAIT P1, [R2+URZ+0x7840], R57 ;  /* 0x00784039020075a7 */ /* 0x0022a4000802017f */
[----:B--2---:R-:W-:Y:S05]  /*62e0*/  @!P1 NANOSLEEP.SYNCS 0x989680 ;  /* 0x009896800000995d */ /* 0x004fea0003900000 */
[----:B------:R-:W2:Y:S02]  /*62f0*/  @!P1 SYNCS.PHASECHK.TRANS64 P1, [R2+URZ+0x7840], R57 ;  /* 0x00784039020095a7 */ /* 0x000ea4000802007f */
[----:B--2---:R-:W-:Y:S05]  /*6300*/  @!P1 BRA `(.L_x_21) ;  /* 0xfffffffc00f09947 */ /* 0x004fea000383ffff */
[----:B------:R-:W-:Y:S05]  /*6310*/  BRA `(.L_x_66) ;  /* 0xffffffb000b07947 */ /* 0x000fea000383ffff */
.L_x_22:
[----:B--2---:R2:W3:Y:S02]  /*6320*/  SYNCS.PHASECHK.TRANS64.TRYWAIT P1, [R2+URZ+0x7800], R57 ;  /* 0x00780039020075a7 */ /* 0x0044e4000802017f */
[----:B---3--:R-:W-:Y:S05]  /*6330*/  @!P1 NANOSLEEP.SYNCS 0x989680 ;  /* 0x009896800000995d */ /* 0x008fea0003900000 */
[----:B------:R-:W3:Y:S02]  /*6340*/  @!P1 SYNCS.PHASECHK.TRANS64 P1, [R2+URZ+0x7800], R57 ;  /* 0x00780039020095a7 */ /* 0x000ee4000802007f */
[----:B---3--:R-:W-:Y:S05]  /*6350*/  @!P1 BRA `(.L_x_22) ;  /* 0xfffffffc00f09947 */ /* 0x008fea000383ffff */
[----:B------:R-:W-:Y:S05]  /*6360*/  BRA `(.L_x_67) ;  /* 0xffffffb000a87947 */ /* 0x000fea000383ffff */
.L_x_23:
[----:B--2---:R2:W3:Y:S02]  /*6370*/  SYNCS.PHASECHK.TRANS64.TRYWAIT P6, [R2+URZ+0x7808], R57 ;  /* 0x00780839020075a7 */ /* 0x0044e400080c017f */
[----:B---3--:R-:W-:Y:S05]  /*6380*/  @!P6 NANOSLEEP.SYNCS 0x989680 ;  /* 0x009896800000e95d */ /* 0x008fea0003900000 */
[----:B------:R-:W3:Y:S02]  /*6390*/  @!P6 SYNCS.PHASECHK.TRANS64 P6, [R2+URZ+0x7808], R57 ;  /* 0x007808390200e5a7 */ /* 0x000ee400080c007f */
[----:B---3--:R-:W-:Y:S05]  /*63a0*/  @!P6 BRA `(.L_x_23) ;  /* 0xfffffffc00f0e947 */ /* 0x008fea000383ffff */
[----:B------:R-:W-:Y:S05]  /*63b0*/  BRA `(.L_x_68) ;  /* 0xffffffbc00687947 */ /* 0x000fea000383ffff */
.L_x_25:
[----:B--2---:R2:W3:Y:S02]  /*63c0*/  SYNCS.PHASECHK.TRANS64.TRYWAIT P1, [R9+URZ+0x7800], R4 ;  /* 0x00780004090075a7 */ /* 0x0044e4000802017f */
[----:B---3--:R-:W-:Y:S05]  /*63d0*/  @!P1 NANOSLEEP.SYNCS 0x989680 ;  /* 0x009896800000995d */ /* 0x008fea0003900000 */
[----:B------:R-:W3:Y:S02]  /*63e0*/  @!P1 SYNCS.PHASECHK.TRANS64 P1, [R9+URZ+0x7800], R4 ;  /* 0x00780004090095a7 */ /* 0x000ee4000802007f */
[----:B---3--:R-:W-:Y:S05]  /*63f0*/  @!P1 BRA `(.L_x_25) ;  /* 0xfffffffc00f09947 */ /* 0x008fea000383ffff */
[----:B------:R-:W-:Y:S05]  /*6400*/  BRA `(.L_x_69) ;  /* 0xffffffc8003c7947 */ /* 0x000fea000383ffff */
.L_x_28:
[----:B-1----:R1:W2:Y:S02]  /*6410*/  SYNCS.PHASECHK.TRANS64.TRYWAIT P2, [R4+URZ+0x7820], R9 ;  /* 0x00782009040075a7 */ /* 0x0022a4000804017f */
[----:B--2---:R-:W-:Y:S05]  /*6420*/  @!P2 NANOSLEEP.SYNCS 0x989680 ;  /* 0x009896800000a95d */ /* 0x004fea0003900000 */
[----:B------:R-:W2:Y:S02]  /*6430*/  @!P2 SYNCS.PHASECHK.TRANS64 P2, [R4+URZ+0x7820], R9 ;  /* 0x007820090400a5a7 */ /* 0x000ea4000804007f */
[----:B--2---:R-:W-:Y:S05]  /*6440*/  @!P2 BRA `(.L_x_28) ;  /* 0xfffffffc00f0a947 */ /* 0x004fea000383ffff */
[----:B------:R-:W-:Y:S05]  /*6450*/  BRA `(.L_x_70) ;  /* 0xffffffc800a87947 */ /* 0x000fea000383ffff */
.L_x_31:
[----:B-1----:R1:W2:Y:S02]  /*6460*/  SYNCS.PHASECHK.TRANS64.TRYWAIT P2, [R83+URZ+0x7800], R20 ;  /* 0x00780014530075a7 */ /* 0x0022a4000804017f */
[----:B--2---:R-:W-:Y:S05]  /*6470*/  @!P2 NANOSLEEP.SYNCS 0x989680 ;  /* 0x009896800000a95d */ /* 0x004fea0003900000 */
[----:B------:R-:W2:Y:S02]  /*6480*/  @!P2 SYNCS.PHASECHK.TRANS64 P2, [R83+URZ+0x7800], R20 ;  /* 0x007800145300a5a7 */ /* 0x000ea4000804007f */
[----:B--2---:R-:W-:Y:S05]  /*6490*/  @!P2 BRA `(.L_x_31) ;  /* 0xfffffffc00f0a947 */ /* 0x004fea000383ffff */
[----:B------:R-:W-:Y:S05]  /*64a0*/  BRA `(.L_x_71) ;  /* 0xffffffd000607947 */ /* 0x000fea000383ffff */
.L_x_35:
[----:B-1----:R1:W2:Y:S02]  /*64b0*/  SYNCS.PHASECHK.TRANS64.TRYWAIT P1, [R10+URZ+0x7820], R19 ;  /* 0x007820130a0075a7 */ /* 0x0022a4000802017f */
[----:B--2---:R-:W-:Y:S05]  /*64c0*/  @!P1 NANOSLEEP.SYNCS 0x989680 ;  /* 0x009896800000995d */ /* 0x004fea0003900000 */
[----:B------:R-:W2:Y:S02]  /*64d0*/  @!P1 SYNCS.PHASECHK.TRANS64 P1, [R10+URZ+0x7820], R19 ;  /* 0x007820130a0095a7 */ /* 0x000ea4000802007f */
[----:B--2---:R-:W-:Y:S05]  /*64e0*/  @!P1 BRA `(.L_x_35) ;  /* 0xfffffffc00f09947 */ /* 0x004fea000383ffff */
[----:B------:R-:W-:Y:S05]  /*64f0*/  BRA `(.L_x_72) ;  /* 0xffffffe400787947 */ /* 0x000fea000383ffff */
        .weak           $__internal_0_$__cuda_sm20_rcp_rn_f32_slowpath
        .type           $__internal_0_$__cuda_sm20_rcp_rn_f32_slowpath,@function
        .size           $__internal_0_$__cuda_sm20_rcp_rn_f32_slowpath,(.L_x_78 - $__internal_0_$__cuda_sm20_rcp_rn_f32_slowpath)
$__internal_0_$__cuda_sm20_rcp_rn_f32_slowpath:
[----:B------:R-:W-:Y:S01]  /*6500*/  IMAD.SHL.U32 R0, R3, 0x2, RZ ;  /* 0x0000000203007824 */ /* 0x000fe200078e00ff */
[----:B------:R-:W-:Y:S04]  /*6510*/  BSSY B2, `(.L_x_73) ;  /* 0x0000030000027945 */ /* 0x000fe80003800000 */
[----:B------:R-:W-:-:S04]  /*6520*/  SHF.R.U32.HI R17, RZ, 0x18, R0 ;  /* 0x00000018ff117819 */ /* 0x000fc80000011600 */
[----:B------:R-:W-:-:S13]  /*6530*/  ISETP.NE.U32.AND P0, PT, R17, RZ, PT ;  /* 0x000000ff1100720c */ /* 0x000fda0003f05070 */
[----:B------:R-:W-:Y:S05]  /*6540*/  @P0 BRA `(.L_x_74) ;  /* 0x0000000000280947 */ /* 0x000fea0003800000 */
[----:B------:R-:W-:-:S04]  /*6550*/  SHF.L.U32 R0, R3, 0x1, RZ ;  /* 0x0000000103007819 */ /* 0x000fc800000006ff */
[----:B------:R-:W-:-:S13]  /*6560*/  ISETP.NE.AND P0, PT, R0, RZ, PT ;  /* 0x000000ff0000720c */ /* 0x000fda0003f05270 */
[----:B------:R-:W-:Y:S01]  /*6570*/  @P0 FFMA R11, R3, 1.84467440737095516160e+19, RZ ;  /* 0x5f800000030b0823 */ /* 0x000fe200000000ff */
[----:B------:R-:W-:Y:S08]  /*6580*/  @!P0 MUFU.RCP R10, R3 ;  /* 0x00000003000a8308 */ /* 0x000ff00000001000 */
[----:B------:R-:W1:Y:S02]  /*6590*/  @P0 MUFU.RCP R0, R11 ;  /* 0x0000000b00000308 */ /* 0x000e640000001000 */
[----:B-1----:R-:W-:-:S04]  /*65a0*/  @P0 FFMA R12, R11, R0, -1 ;  /* 0xbf8000000b0c0423 */ /* 0x002fc80000000000 */
[----:B------:R-:W-:-:S04]  /*65b0*/  @P0 FADD.FTZ R13, -R12, -RZ ;  /* 0x800000ff0c0d0221 */ /* 0x000fc80000010100 */
[----:B------:R-:W-:-:S04]  /*65c0*/  @P0 FFMA R0, R0, R13, R0 ;  /* 0x0000000d00000223 */ /* 0x000fc80000000000 */
[----:B------:R-:W-:Y:S01]  /*65d0*/  @P0 FFMA R10, R0, 1.84467440737095516160e+19, RZ ;  /* 0x5f800000000a0823 */ /* 0x000fe200000000ff */
[----:B------:R-:W-:Y:S06]  /*65e0*/  BRA `(.L_x_75) ;  /* 0x0000000000887947 */ /* 0x000fec0003800000 */
.L_x_74:
[----:B------:R-:W-:-:S05]  /*65f0*/  VIADD R20, R17, 0xffffff03 ;  /* 0xffffff0311147836 */ /* 0x000fca0000000000 */
[----:B------:R-:W-:-:S13]  /*6600*/  ISETP.GT.U32.AND P0, PT, R20, 0x1, PT ;  /* 0x000000011400780c */ /* 0x000fda0003f04070 */
[----:B------:R-:W-:Y:S05]  /*6610*/  @P0 BRA `(.L_x_76) ;  /* 0x0000000000780947 */ /* 0x000fea0003800000 */
[----:B------:R-:W-:Y:S02]  /*6620*/  LOP3.LUT R0, R3, 0x7fffff, RZ, 0xc0, !PT ;  /* 0x007fffff03007812 */ /* 0x000fe400078ec0ff */
[----:B------:R-:W-:Y:S02]  /*6630*/  MOV R13, 0x3 ;  /* 0x00000003000d7802 */ /* 0x000fe40000000f00 */
[----:B------:R-:W-:Y:S02]  /*6640*/  LOP3.LUT R0, R0, 0x3f800000, RZ, 0xfc, !PT ;  /* 0x3f80000000007812 */ /* 0x000fe400078efcff */
[----:B------:R-:W-:Y:S02]  /*6650*/  SHF.L.U32 R13, R13, R20, RZ ;  /* 0x000000140d0d7219 */ /* 0x000fe400000006ff */
[----:B------:R-:W1:Y:S02]  /*6660*/  MUFU.RCP R11, R0 ;  /* 0x00000000000b7308 */ /* 0x000e640000001000 */
[----:B-1----:R-:W-:-:S04]  /*6670*/  FFMA R10, R0, R11, -1 ;  /* 0xbf800000000a7423 */ /* 0x002fc8000000000b */
[----:B------:R-:W-:-:S04]  /*6680*/  FADD.FTZ R10, -R10, -RZ ;  /* 0x800000ff0a0a7221 */ /* 0x000fc80000010100 */
[CCC-:B------:R-:W-:Y:S01]  /*6690*/  FFMA.RM R12, R11.reuse, R10.reuse, R11.reuse ;  /* 0x0000000a0b0c7223 */ /* 0x1c0fe2000000400b */
[----:B------:R-:W-:-:S04]  /*66a0*/  FFMA.RP R11, R11, R10, R11 ;  /* 0x0000000a0b0b7223 */ /* 0x000fc8000000800b */
[C---:B------:R-:W-:Y:S02]  /*66b0*/  LOP3.LUT R10, R12.reuse, 0x7fffff, RZ, 0xc0, !PT ;  /* 0x007fffff0c0a7812 */ /* 0x040fe400078ec0ff */
[----:B------:R-:W-:Y:S02]  /*66c0*/  FSETP.NEU.FTZ.AND P0, PT, R12, R11, PT ;  /* 0x0000000b0c00720b */ /* 0x000fe40003f1d000 */
[----:B------:R-:W-:Y:S02]  /*66d0*/  LOP3.LUT R10, R10, 0x800000, RZ, 0xfc, !PT ;  /* 0x008000000a0a7812 */ /* 0x000fe400078efcff */
[----:B------:R-:W-:Y:S02]  /*66e0*/  SEL R11, RZ, 0xffffffff, !P0 ;  /* 0xffffffffff0b7807 */ /* 0x000fe40004000000 */
[----:B------:R-:W-:-:S03]  /*66f0*/  LOP3.LUT R13, R13, R10, RZ, 0xc0, !PT ;  /* 0x0000000a0d0d7212 */ /* 0x000fc600078ec0ff */
[----:B------:R-:W-:Y:S01]  /*6700*/  IMAD.MOV R11, RZ, RZ, -R11 ;  /* 0x000000ffff0b7224 */ /* 0x000fe200078e0a0b */
[----:B------:R-:W-:-:S04]  /*6710*/  SHF.R.U32.HI R13, RZ, R20, R13 ;  /* 0x00000014ff0d7219 */ /* 0x000fc8000001160d */
[--C-:B------:R-:W-:Y:S01]  /*6720*/  LOP3.LUT P1, RZ, R11, R20, R10.reuse, 0xf8, !PT ;  /* 0x000000140bff7212 */ /* 0x100fe2000782f80a */
[----:B------:R-:W-:Y:S01]  /*6730*/  VIADD R11, R17, 0xffffff04 ;  /* 0xffffff04110b7836 */ /* 0x000fe20000000000 */
[C---:B------:R-:W-:Y:S02]  /*6740*/  LOP3.LUT P0, RZ, R13.reuse, 0x1, RZ, 0xc0, !PT ;  /* 0x000000010dff7812 */ /* 0x040fe4000780c0ff */
[----:B------:R-:W-:Y:S02]  /*6750*/  LOP3.LUT P2, RZ, R13, 0x2, RZ, 0xc0, !PT ;  /* 0x000000020dff7812 */ /* 0x000fe4000784c0ff */
[----:B------:R-:W-:Y:S02]  /*6760*/  SHF.R.U32.HI R10, RZ, R11, R10 ;  /* 0x0000000bff0a7219 */ /* 0x000fe4000001160a */
[----:B------:R-:W-:Y:S02]  /*6770*/  PLOP3.LUT P0, PT, P0, P1, P2, 0xe0, 0x0 ;  /* 0x000000000000781c */ /* 0x000fe40000703c20 */
[----:B------:R-:W-:-:S02]  /*6780*/  LOP3.LUT P1, RZ, R3, 0x7fffff, RZ, 0xc0, !PT ;  /* 0x007fffff03ff7812 */ /* 0x000fc4000782c0ff */
[----:B------:R-:W-:-:S04]  /*6790*/  SEL R0, RZ, 0x1, !P0 ;  /* 0x00000001ff007807 */ /* 0x000fc80004000000 */
[----:B------:R-:W-:-:S04]  /*67a0*/  IADD3 R0, -R0, RZ, RZ ;  /* 0x000000ff00007210 */ /* 0x000fc80007ffe1ff */
[----:B------:R-:W-:-:S13]  /*67b0*/  ISETP.GE.AND P0, PT, R0, RZ, PT ;  /* 0x000000ff0000720c */ /* 0x000fda0003f06270 */
[----:B------:R-:W-:-:S05]  /*67c0*/  @!P0 IADD3 R10, R10, 0x1, RZ ;  /* 0x000000010a0a8810 */ /* 0x000fca0007ffe0ff */
[----:B------:R-:W-:-:S05]  /*67d0*/  @!P1 IMAD.SHL.U32 R10, R10, 0x2, RZ ;  /* 0x000000020a0a9824 */ /* 0x000fca00078e00ff */
[----:B------:R-:W-:Y:S01]  /*67e0*/  LOP3.LUT R10, R10, 0x80000000, R3, 0xf8, !PT ;  /* 0x800000000a0a7812 */ /* 0x000fe200078ef803 */
[----:B------:R-:W-:Y:S06]  /*67f0*/  BRA `(.L_x_75) ;  /* 0x0000000000047947 */ /* 0x000fec0003800000 */
.L_x_76:
[----:B------:R1:W2:Y:S02]  /*6800*/  MUFU.RCP R10, R3 ;  /* 0x00000003000a7308 */ /* 0x0002a40000001000 */
.L_x_75:
[----:B------:R-:W-:Y:S05]  /*6810*/  BSYNC B2 ;  /* 0x0000000000027941 */ /* 0x000fea0003800000 */
.L_x_73:
[----:B--2---:R-:W-:Y:S01]  /*6820*/  MOV R0, R10 ;  /* 0x0000000a00007202 */ /* 0x004fe20000000f00 */
[----:B------:R-:W-:Y:S01]  /*6830*/  IMAD.MOV.U32 R10, RZ, RZ, R14 ;  /* 0x000000ffff0a7224 */ /* 0x000fe200078e000e */
[----:B------:R-:W-:-:S04]  /*6840*/  MOV R11, 0x0 ;  /* 0x00000000000b7802 */ /* 0x000fc80000000f00 */
[----:B-1----:R-:W-:Y:S05]  /*6850*/  RET.REL.NODEC R10 `(_ZN7cutlass13device_kernelINS_4fmha6kernel13FmhaKernelTmaINS1_10collective15FmhaMainloopTmaINS_6half_tEfN4cute5tupleIJNS7_1CILi64EEESA_NS9_ILi48EEEEEENS4_13DefaultFusionEJEEENS4_15FmhaFwdEpilogueIS6_fNS8_IJSA_SB_SA_EEEEEJEEEEEvNT_6ParamsE) ;  /* 0xffffff940ae87950 */ /* 0x002fea0003c3ffff */
.L_x_77:
[----:B------:R-:W-:-:S00]  /*6860*/  BRA `(.L_x_77) ;  /* 0xfffffffc00fc7947 */ /* 0x000fc0000383ffff */
[----:B------:R-:W-:-:S00]  /*6870*/  NOP ;  /* 0x0000000000007918 */ /* 0x000fc00000000000 */
        /* <DEDUP_REMOVED lines=8> */
.L_x_78:


//--------------------- .nv.global.init           --------------------------
	.section	.nv.global.init,"aw",@progbits
.nv.global.init:
	.type		$str$23,@object
	.size		$str$23,($str$24 - $str$23)
$str$23:
        /*0000*/ 	.byte	0x28, 0x61, 0x64, 0x64, 0x72, 0x65, 0x73, 0x73, 0x20, 0x26, 0x20, 0x6d, 0x61, 0x73, 0x6b, 0x29
        /*0010*/ 	.byte	0x20, 0x3d, 0x3d, 0x20, 0x30, 0x00
	.type		$str$24,@object
	.size		$str$24,(__unnamed_1 - $str$24)
$str$24:
        /*0016*/ 	.byte	0x2f, 0x74, 0x6d, 0x70, 0x2f, 0x63, 0x75, 0x74, 0x6c, 0x61, 0x73, 0x73, 0x5f, 0x73, 0x77, 0x65
        /*0026*/ 	.byte	0x65, 0x70, 0x5f, 0x73, 0x72, 0x63, 0x2f, 0x69, 0x6e, 0x63, 0x6c, 0x75, 0x64, 0x65, 0x2f, 0x63
        /*0036*/ 	.byte	0x75, 0x74, 0x65, 0x2f, 0x70, 0x6f, 0x69, 0x6e, 0x74, 0x65, 0x72, 0x5f, 0x66, 0x6c, 0x61, 0x67
        /*0046*/ 	.byte	0x67, 0x65, 0x64, 0x2e, 0x68, 0x70, 0x70, 0x00
	.type		__unnamed_1,@object
	.size		__unnamed_1,(__unnamed_2 - __unnamed_1)
__unnamed_1:
        /*004e*/ 	.byte	0x61, 0x75, 0x74, 0x6f, 0x20, 0x63, 0x75, 0x74, 0x65, 0x3a, 0x3a, 0x61, 0x73, 0x5f, 0x70, 0x6f
        /* <DEDUP_REMOVED lines=27> */
        /*020e*/ 	.byte	0x3e, 0x3e, 0x3e, 0x3e, 0x3e, 0x5d, 0x00
	.type		__unnamed_2,@object
	.size		__unnamed_2,(.L_1 - __unnamed_2)
__unnamed_2:
        /* <DEDUP_REMOVED lines=29> */
.L_1:


//--------------------- .nv.shared._ZN7cutlass13device_kernelINS_4fmha6kernel13FmhaKernelTmaINS1_10collective15FmhaMainloopTmaINS_6half_tEfN4cute5tupleIJNS7_1CILi64EEESA_NS9_ILi48EEEEEENS4_13DefaultFusionEJEEENS4_15FmhaFwdEpilogueIS6_fNS8_IJSA_SB_SA_EEEEEJEEEEEvNT_6ParamsE --------------------------
	.section	.nv.shared._ZN7cutlass13device_kernelINS_4fmha6kernel13FmhaKernelTmaINS1_10collective15FmhaMainloopTmaINS_6half_tEfN4cute5tupleIJNS7_1CILi64EEESA_NS9_ILi48EEEEEENS4_13DefaultFusionEJEEENS4_15FmhaFwdEpilogueIS6_fNS8_IJSA_SB_SA_EEEEEJEEEEEvNT_6ParamsE,"aw",@nobits
	.sectionflags	@""
	.align	16
	.zero		1024


//--------------------- .nv.shared.reserved.0     --------------------------
	.section	.nv.shared.reserved.0,"aw",@nobits
	.weak		__nv_reservedSMEM_offset_0_alias
	.size		__nv_reservedSMEM_offset_0_alias, 0, 0
	.other		__nv_reservedSMEM_offset_0_alias,@"STO_CUDA_RESERVED_SHARED STV_DEFAULT"
__nv_reservedSMEM_offset_0_alias:
	.zero		0


//--------------------- .nv.global                --------------------------
	.section	.nv.global,"aw",@nobits
.nv.global:
	.type		_ZN39_INTERNAL_87e8b3e4_4_k_cu_74fdfcab_27364cute1_E,@object
	.size		_ZN39_INTERNAL_87e8b3e4_4_k_cu_74fdfcab_27364cute1_E,(_ZN39_INTERNAL_87e8b3e4_4_k_cu_74fdfcab_27364cuda3std3__45__cpo6cbeginE - _ZN39_INTERNAL_87e8b3e4_4_k_cu_74fdfcab_27364cute1_E)
_ZN39_INTERNAL_87e8b3e4_4_k_cu_74fdfcab_27364cute1_E:
	.zero		1
	.type		_ZN39_INTERNAL_87e8b3e4_4_k_cu_74fdfcab_27364cuda3std3__45__cpo6cbeginE,@object
	.size		_ZN39_INTERNAL_87e8b3e4_4_k_cu_74fdfcab_27364cuda3std3__45__cpo6cbeginE,(_ZN39_INTERNAL_87e8b3e4_4_k_cu_74fdfcab_27364cuda3std3__48in_placeE - _ZN39_INTERNAL_87e8b3e4_4_k_cu_74fdfcab_27364cuda3std3__45__cpo6cbeginE)
_ZN39_INTERNAL_87e8b3e4_4_k_cu_74fdfcab_27364cuda3std3__45__cpo6cbeginE:
	.zero		1
	.type		_ZN39_INTERNAL_87e8b3e4_4_k_cu_74fdfcab_27364cuda3std3__48in_placeE,@object
	.size		_ZN39_INTERNAL_87e8b3e4_4_k_cu_74fdfcab_27364cuda3std3__48in_placeE,(_ZN39_INTERNAL_87e8b3e4_4_k_cu_74fdfcab_27364cuda3std6ranges3__45__cpo9iter_moveE - _ZN39_INTERNAL_87e8b3e4_4_k_cu_74fdfcab_27364cuda3std3__48in_placeE)
_ZN39_INTERNAL_87e8b3e4_4_k_cu_74fdfcab_27364cuda3std3__48in_placeE:
	.zero		1
	.type		_ZN39_INTERNAL_87e8b3e4_4_k_cu_74fdfcab_27364cuda3std6ranges3__45__cpo9iter_moveE,@object
	.size		_ZN39_INTERNAL_87e8b3e4_4_k_cu_74fdfcab_27364cuda3std6ranges3__45__cpo9iter_moveE,(_ZN39_INTERNAL_87e8b3e4_4_k_cu_74fdfcab_27364cuda3std3__45__cpo5beginE - _ZN39_INTERNAL_87e8b3e4_4_k_cu_74fdfcab_27364cuda3std6ranges3__45__cpo9iter_moveE)
_ZN39_INTERNAL_87e8b3e4_4_k_cu_74fdfcab_27364cuda3std6ranges3__45__cpo9iter_moveE:
	.zero		1
	.type		_ZN39_INTERNAL_87e8b3e4_4_k_cu_74fdfcab_27364cuda3std3__45__cpo5beginE,@object
	.size		_ZN39_INTERNAL_87e8b3e4_4_k_cu_74fdfcab_27364cuda3std3__45__cpo5beginE,(_ZN39_INTERNAL_87e8b3e4_4_k_cu_74fdfcab_27364cuda3std3__441_GLOBAL__N__87e8b3e4_4_k_cu_74fdfcab_27366ignoreE - _ZN39_INTERNAL_87e8b3e4_4_k_cu_74fdfcab_27364cuda3std3__45__cpo5beginE)
_ZN39_INTERNAL_87e8b3e4_4_k_cu_74fdfcab_27364cuda3std3__45__cpo5beginE:
	.zero		1
	.type		_ZN39_INTERNAL_87e8b3e4_4_k_cu_74fdfcab_27364cuda3std3__441_GLOBAL__N__87e8b3e4_4_k_cu_74fdfcab_27366ignoreE,@object
	.size		_ZN39_INTERNAL_87e8b3e4_4_k_cu_74fdfcab_27364cuda3std3__441_GLOBAL__N__87e8b3e4_4_k_cu_74fdfcab_27366ignoreE,(_ZN39_INTERNAL_87e8b3e4_4_k_cu_74fdfcab_27364cute7productE - _ZN39_INTERNAL_87e8b3e4_4_k_cu_74fdfcab_27364cuda3std3__441_GLOBAL__N__87e8b3e4_4_k_cu_74fdfcab_27366ignoreE)
_ZN39_INTERNAL_87e8b3e4_4_k_cu_74fdfcab_27364cuda3std3__441_GLOBAL__N__87e8b3e4_4_k_cu_74fdfcab_27366ignoreE:
	.zero		1
	.type		_ZN39_INTERNAL_87e8b3e4_4_k_cu_74fdfcab_27364cute7productE,@object
	.size		_ZN39_INTERNAL_87e8b3e4_4_k_cu_74fdfcab_27364cute7productE,(_ZN39_INTERNAL_87e8b3e4_4_k_cu_74fdfcab_27364cuda3std3__45__cpo3endE - _ZN39_INTERNAL_87e8b3e4_4_k_cu_74fdfcab_27364cute7productE)
_ZN39_INTERNAL_87e8b3e4_4_k_cu_74fdfcab_27364cute7productE:
	.zero		1
	.type		_ZN39_INTERNAL_87e8b3e4_4_k_cu_74fdfcab_27364cuda3std3__45__cpo3endE,@object
	.size		_ZN39_INTERNAL_87e8b3e4_4_k_cu_74fdfcab_27364cuda3std3__45__cpo3endE,(_ZN39_INTERNAL_87e8b3e4_4_k_cu_74fdfcab_27364cuda3std3__419piecewise_constructE - _ZN39_INTERNAL_87e8b3e4_4_k_cu_74fdfcab_27364cuda3std3__45__cpo3endE)
_ZN39_INTERNAL_87e8b3e4_4_k_cu_74fdfcab_27364cuda3std3__45__cpo3endE:
	.zero		1
	.type		_ZN39_INTERNAL_87e8b3e4_4_k_cu_74fdfcab_27364cuda3std3__419piecewise_constructE,@object
	.size		_ZN39_INTERNAL_87e8b3e4_4_k_cu_74fdfcab_27364cuda3std3__419piecewise_constructE,(_ZN39_INTERNAL_87e8b3e4_4_k_cu_74fdfcab_27364cuda3std3__45__cpo4cendE - _ZN39_INTERNAL_87e8b3e4_4_k_cu_74fdfcab_27364cuda3std3__419piecewise_constructE)
_ZN39_INTERNAL_87e8b3e4_4_k_cu_74fdfcab_27364cuda3std3__419piecewise_constructE:
	.zero		1
	.type		_ZN39_INTERNAL_87e8b3e4_4_k_cu_74fdfcab_27364cuda3std3__45__cpo4cendE,@object
	.size		_ZN39_INTERNAL_87e8b3e4_4_k_cu_74fdfcab_27364cuda3std3__45__cpo4cendE,(_ZN39_INTERNAL_87e8b3e4_4_k_cu_74fdfcab_27364cuda3std6ranges3__45__cpo4swapE - _ZN39_INTERNAL_87e8b3e4_4_k_cu_74fdfcab_27364cuda3std3__45__cpo4cendE)
_ZN39_INTERNAL_87e8b3e4_4_k_cu_74fdfcab_27364cuda3std3__45__cpo4cendE:
	.zero		1
	.type		_ZN39_INTERNAL_87e8b3e4_4_k_cu_74fdfcab_27364cuda3std6ranges3__45__cpo4swapE,@object
	.size		_ZN39_INTERNAL_87e8b3e4_4_k_cu_74fdfcab_27364cuda3std6ranges3__45__cpo4swapE,(.L_9 - _ZN39_INTERNAL_87e8b3e4_4_k_cu_74fdfcab_27364cuda3std6ranges3__45__cpo4swapE)
_ZN39_INTERNAL_87e8b3e4_4_k_cu_74fdfcab_27364cuda3std6ranges3__45__cpo4swapE:
	.zero		1
.L_9:


//--------------------- .nv.constant0._ZN7cutlass13device_kernelINS_4fmha6kernel13FmhaKernelTmaINS1_10collective15FmhaMainloopTmaINS_6half_tEfN4cute5tupleIJNS7_1CILi64EEESA_NS9_ILi48EEEEEENS4_13DefaultFusionEJEEENS4_15FmhaFwdEpilogueIS6_fNS8_IJSA_SB_SA_EEEEEJEEEEEvNT_6ParamsE --------------------------
	.section	.nv.constant0._ZN7cutlass13device_kernelINS_4fmha6kernel13FmhaKernelTmaINS1_10collective15FmhaMainloopTmaINS_6half_tEfN4cute5tupleIJNS7_1CILi64EEESA_NS9_ILi48EEEEEENS4_13DefaultFusionEJEEENS4_15FmhaFwdEpilogueIS6_fNS8_IJSA_SB_SA_EEEEEJEEEEEvNT_6ParamsE,"a",@progbits
	.sectionflags	@""
	.align	4
.nv.constant0._ZN7cutlass13device_kernelINS_4fmha6kernel13FmhaKernelTmaINS1_10collective15FmhaMainloopTmaINS_6half_tEfN4cute5tupleIJNS7_1CILi64EEESA_NS9_ILi48EEEEEENS4_13DefaultFusionEJEEENS4_15FmhaFwdEpilogueIS6_fNS8_IJSA_SB_SA_EEEEEJEEEEEvNT_6ParamsE:
	.zero		2688


//--------------------- SYMBOLS --------------------------

	.type		.nv.reservedSmem.offset0,@object
	.size		.nv.reservedSmem.offset0,0x4
	.type		__assertfail,@function
